// auto-generated by cutlass_sweep.gemm — config: {"arch": "sm_90", "cluster_m": 8, "cluster_n": 1, "dtype": "e5m2", "dtype_b": "e5m2", "layout": "nt", "stages": 0, "tile_k": 128, "tile_m": 128, "tile_n": 128}
#include "cutlass/cutlass.h"
#include "cutlass/gemm/collective/collective_builder.hpp"
#include "cutlass/gemm/device/gemm_universal_adapter.h"
#include "cutlass/gemm/kernel/gemm_universal.hpp"
#include "cutlass/epilogue/collective/collective_builder.hpp"

using ElemA = cutlass::float_e5m2_t;
using ElemB = cutlass::float_e5m2_t;
using ElemCD = cutlass::float_e5m2_t;
using Acc  = float;
using TileShape    = cute::Shape<cute::_128, cute::_128, cute::_128>;
using ClusterShape = cute::Shape<cute::_8, cute::_1, cute::_1>;

using CollectiveEpilogue = typename cutlass::epilogue::collective::CollectiveBuilder<
    cutlass::arch::Sm90, cutlass::arch::OpClassTensorOp,
    TileShape, ClusterShape,
    cutlass::epilogue::collective::EpilogueTileAuto,
    Acc, Acc,
    ElemCD, cutlass::layout::RowMajor, 128 / cutlass::sizeof_bits<ElemCD>::value,
    ElemCD, cutlass::layout::RowMajor, 128 / cutlass::sizeof_bits<ElemCD>::value,
    cutlass::epilogue::collective::EpilogueScheduleAuto
  >::CollectiveOp;

using CollectiveMainloop = typename cutlass::gemm::collective::CollectiveBuilder<
    cutlass::arch::Sm90, cutlass::arch::OpClassTensorOp,
    ElemA, cutlass::layout::RowMajor, 128 / cutlass::sizeof_bits<ElemA>::value,
    ElemB, cutlass::layout::ColumnMajor, 128 / cutlass::sizeof_bits<ElemB>::value,
    Acc,
    TileShape, ClusterShape,
    cutlass::gemm::collective::StageCountAutoCarveout<static_cast<int>(sizeof(typename CollectiveEpilogue::SharedStorage))>,
    cutlass::gemm::collective::KernelScheduleAuto
  >::CollectiveOp;

using GemmKernel = cutlass::gemm::kernel::GemmUniversal<
    cute::Shape<int,int,int,int>,
    CollectiveMainloop,
    CollectiveEpilogue
>;
using Gemm = cutlass::gemm::device::GemmUniversalAdapter<GemmKernel>;

// Force the device kernel symbol into the cubin without needing a host main.
auto* _anchor = &cutlass::device_kernel<GemmKernel>;


// ===== COMPILED SASS (sm_90a) =====

	.target	sm_90a

	.elftype	@"ET_EXEC"


//--------------------- .note.nv.tkinfo           --------------------------
	.section	.note.nv.tkinfo,"",@"SHT_NOTE"
	.sectionflags	@"SHF_NOTE_NV_TKINFO"
	.tkinfo
        /*0018*/ 	.word	0x00000002
        /*0030*/ 	.string	""
        /*0030*/ 	.string	"ptxas"
        /*0030*/ 	.string	"Cuda compilation tools, release 13.0, V13.0.88"
        /*0030*/ 	.string	"Build cuda_13.0.r13.0/compiler.36424714_0"
        /*0030*/ 	.string	"-arch sm_90a -m 64 "



//--------------------- .note.nv.cuinfo           --------------------------
	.section	.note.nv.cuinfo,"",@"SHT_NOTE"
	.sectionflags	@"SHF_NOTE_NV_CUINFO"
        /*0018*/ 	.short	0x0002
        /*001a*/ 	.short	0x005a
        /*001c*/ 	.short	0x0082
	.zero		2


//--------------------- .nv.info                  --------------------------
	.section	.nv.info,"",@"SHT_CUDA_INFO"
	.align	4


	//----- nvinfo : EIATTR_REGCOUNT
	.align		4
        /*0000*/ 	.byte	0x04, 0x2f
        /*0002*/ 	.short	(.L_12 - .L_11)
	.align		4
.L_11:
        /*0004*/ 	.word	index@(_ZN7cutlass13device_kernelINS_4gemm6kernel13GemmUniversalIN4cute5tupleIJiiiiEEENS1_10collective13CollectiveMmaINS1_37MainloopSm90TmaGmmaWarpSpecializedFP8ILi7ENS5_IJNS4_1CILi8EEENSA_ILi1EEESC_EEENS1_35KernelTmaWarpSpecializedCooperativeEEENS5_IJNSA_ILi128EEESG_SG_EEENS_12float_e5m2_tENS5_IJlSC_lEEESI_SJ_NS4_8TiledMMAINS4_8MMA_AtomIJNS4_4SM904GMMA31MMA_64x128x32_F32E5M2E5M2_SS_TNILNSN_7ScaleInE1ELSP_1EEEEEENS4_6LayoutINS5_IJNSA_ILi2EEESC_SC_EEENS5_IJSC_NSA_ILi0EEESV_EEEEENS5_IJNS4_10UnderscoreESY_SY_EEEEENS4_13SM90_TMA_LOADENS4_14ComposedLayoutINS4_7SwizzleILi3ELi4ELi3EEENS4_18smem_ptr_flag_bitsILi8EEENSS_INS5_IJSB_SG_EEENS5_IJSG_SC_EEEEEEEvNS4_8identityENS4_23SM90_TMA_LOAD_MULTICASTES1A_vS1B_EENS_8epilogue10collective6detail29Sm90TmaWarpSpecializedAdapterINS1F_15DefaultEpilogueISI_SJ_SJ_NS1E_6thread17LinearCombinationISI_Li1EffLNS1J_9ScaleType4KindE0ELNS_15FloatRoundStyleE2ESI_EENS1_15EpilogueDefaultEEEEEvvEEEEvNT_6ParamsE)
        /*0008*/ 	.word	0x000000a8


	//----- nvinfo : EIATTR_FRAME_SIZE
	.align		4
.L_12:
        /*000c*/ 	.byte	0x04, 0x11
        /*000e*/ 	.short	(.L_14 - .L_13)
	.align		4
.L_13:
        /*0010*/ 	.word	index@(_ZN7cutlass13device_kernelINS_4gemm6kernel13GemmUniversalIN4cute5tupleIJiiiiEEENS1_10collective13CollectiveMmaINS1_37MainloopSm90TmaGmmaWarpSpecializedFP8ILi7ENS5_IJNS4_1CILi8EEENSA_ILi1EEESC_EEENS1_35KernelTmaWarpSpecializedCooperativeEEENS5_IJNSA_ILi128EEESG_SG_EEENS_12float_e5m2_tENS5_IJlSC_lEEESI_SJ_NS4_8TiledMMAINS4_8MMA_AtomIJNS4_4SM904GMMA31MMA_64x128x32_F32E5M2E5M2_SS_TNILNSN_7ScaleInE1ELSP_1EEEEEENS4_6LayoutINS5_IJNSA_ILi2EEESC_SC_EEENS5_IJSC_NSA_ILi0EEESV_EEEEENS5_IJNS4_10UnderscoreESY_SY_EEEEENS4_13SM90_TMA_LOADENS4_14ComposedLayoutINS4_7SwizzleILi3ELi4ELi3EEENS4_18smem_ptr_flag_bitsILi8EEENSS_INS5_IJSB_SG_EEENS5_IJSG_SC_EEEEEEEvNS4_8identityENS4_23SM90_TMA_LOAD_MULTICASTES1A_vS1B_EENS_8epilogue10collective6detail29Sm90TmaWarpSpecializedAdapterINS1F_15DefaultEpilogueISI_SJ_SJ_NS1E_6thread17LinearCombinationISI_Li1EffLNS1J_9ScaleType4KindE0ELNS_15FloatRoundStyleE2ESI_EENS1_15EpilogueDefaultEEEEEvvEEEEvNT_6ParamsE)
        /*0014*/ 	.word	0x00000000


	//----- nvinfo : EIATTR_MIN_STACK_SIZE
	.align		4
.L_14:
        /*0018*/ 	.byte	0x04, 0x12
        /*001a*/ 	.short	(.L_16 - .L_15)
	.align		4
.L_15:
        /*001c*/ 	.word	index@(_ZN7cutlass13device_kernelINS_4gemm6kernel13GemmUniversalIN4cute5tupleIJiiiiEEENS1_10collective13CollectiveMmaINS1_37MainloopSm90TmaGmmaWarpSpecializedFP8ILi7ENS5_IJNS4_1CILi8EEENSA_ILi1EEESC_EEENS1_35KernelTmaWarpSpecializedCooperativeEEENS5_IJNSA_ILi128EEESG_SG_EEENS_12float_e5m2_tENS5_IJlSC_lEEESI_SJ_NS4_8TiledMMAINS4_8MMA_AtomIJNS4_4SM904GMMA31MMA_64x128x32_F32E5M2E5M2_SS_TNILNSN_7ScaleInE1ELSP_1EEEEEENS4_6LayoutINS5_IJNSA_ILi2EEESC_SC_EEENS5_IJSC_NSA_ILi0EEESV_EEEEENS5_IJNS4_10UnderscoreESY_SY_EEEEENS4_13SM90_TMA_LOADENS4_14ComposedLayoutINS4_7SwizzleILi3ELi4ELi3EEENS4_18smem_ptr_flag_bitsILi8EEENSS_INS5_IJSB_SG_EEENS5_IJSG_SC_EEEEEEEvNS4_8identityENS4_23SM90_TMA_LOAD_MULTICASTES1A_vS1B_EENS_8epilogue10collective6detail29Sm90TmaWarpSpecializedAdapterINS1F_15DefaultEpilogueISI_SJ_SJ_NS1E_6thread17LinearCombinationISI_Li1EffLNS1J_9ScaleType4KindE0ELNS_15FloatRoundStyleE2ESI_EENS1_15EpilogueDefaultEEEEEvvEEEEvNT_6ParamsE)
        /*0020*/ 	.word	0x00000000
.L_16:


//--------------------- .nv.compat                --------------------------
	.section	.nv.compat,"",@"SHT_CUDA_COMPAT_INFO"
	.align	4
        /*0000*/ 	.byte	0x02, 0x09, 0x01, 0x00, 0x02, 0x02, 0x04, 0x00, 0x02, 0x05, 0x05, 0x00, 0x03, 0x07, 0x01, 0x01
        /*0010*/ 	.byte	0x02, 0x03, 0x01, 0x00, 0x02, 0x06, 0x01, 0x00, 0x04, 0x0b, 0x08, 0x00, 0x00, 0x00, 0x00, 0x00
        /*0020*/ 	.byte	0x00, 0x00, 0x00, 0x00


//--------------------- .nv.info._ZN7cutlass13device_kernelINS_4gemm6kernel13GemmUniversalIN4cute5tupleIJiiiiEEENS1_10collective13CollectiveMmaINS1_37MainloopSm90TmaGmmaWarpSpecializedFP8ILi7ENS5_IJNS4_1CILi8EEENSA_ILi1EEESC_EEENS1_35KernelTmaWarpSpecializedCooperativeEEENS5_IJNSA_ILi128EEESG_SG_EEENS_12float_e5m2_tENS5_IJlSC_lEEESI_SJ_NS4_8TiledMMAINS4_8MMA_AtomIJNS4_4SM904GMMA31MMA_64x128x32_F32E5M2E5M2_SS_TNILNSN_7ScaleInE1ELSP_1EEEEEENS4_6LayoutINS5_IJNSA_ILi2EEESC_SC_EEENS5_IJSC_NSA_ILi0EEESV_EEEEENS5_IJNS4_10UnderscoreESY_SY_EEEEENS4_13SM90_TMA_LOADENS4_14ComposedLayoutINS4_7SwizzleILi3ELi4ELi3EEENS4_18smem_ptr_flag_bitsILi8EEENSS_INS5_IJSB_SG_EEENS5_IJSG_SC_EEEEEEEvNS4_8identityENS4_23SM90_TMA_LOAD_MULTICASTES1A_vS1B_EENS_8epilogue10collective6detail29Sm90TmaWarpSpecializedAdapterINS1F_15DefaultEpilogueISI_SJ_SJ_NS1E_6thread17LinearCombinationISI_Li1EffLNS1J_9ScaleType4KindE0ELNS_15FloatRoundStyleE2ESI_EENS1_15EpilogueDefaultEEEEEvvEEEEvNT_6ParamsE --------------------------
	.section	.nv.info._ZN7cutlass13device_kernelINS_4gemm6kernel13GemmUniversalIN4cute5tupleIJiiiiEEENS1_10collective13CollectiveMmaINS1_37MainloopSm90TmaGmmaWarpSpecializedFP8ILi7ENS5_IJNS4_1CILi8EEENSA_ILi1EEESC_EEENS1_35KernelTmaWarpSpecializedCooperativeEEENS5_IJNSA_ILi128EEESG_SG_EEENS_12float_e5m2_tENS5_IJlSC_lEEESI_SJ_NS4_8TiledMMAINS4_8MMA_AtomIJNS4_4SM904GMMA31MMA_64x128x32_F32E5M2E5M2_SS_TNILNSN_7ScaleInE1ELSP_1EEEEEENS4_6LayoutINS5_IJNSA_ILi2EEESC_SC_EEENS5_IJSC_NSA_ILi0EEESV_EEEEENS5_IJNS4_10UnderscoreESY_SY_EEEEENS4_13SM90_TMA_LOADENS4_14ComposedLayoutINS4_7SwizzleILi3ELi4ELi3EEENS4_18smem_ptr_flag_bitsILi8EEENSS_INS5_IJSB_SG_EEENS5_IJSG_SC_EEEEEEEvNS4_8identityENS4_23SM90_TMA_LOAD_MULTICASTES1A_vS1B_EENS_8epilogue10collective6detail29Sm90TmaWarpSpecializedAdapterINS1F_15DefaultEpilogueISI_SJ_SJ_NS1E_6thread17LinearCombinationISI_Li1EffLNS1J_9ScaleType4KindE0ELNS_15FloatRoundStyleE2ESI_EENS1_15EpilogueDefaultEEEEEvvEEEEvNT_6ParamsE,"",@"SHT_CUDA_INFO"
	.sectionflags	@""
	.align	4


	//----- nvinfo : EIATTR_CUDA_API_VERSION
	.align		4
        /*0000*/ 	.byte	0x04, 0x37
        /*0002*/ 	.short	(.L_18 - .L_17)
.L_17:
        /*0004*/ 	.word	0x00000082


	//----- nvinfo : EIATTR_KPARAM_INFO
	.align		4
.L_18:
        /*0008*/ 	.byte	0x04, 0x17
        /*000a*/ 	.short	(.L_20 - .L_19)
.L_19:
        /*000c*/ 	.word	0x00000000
        /*0010*/ 	.short	0x0000
        /*0012*/ 	.short	0x0070
        /*0014*/ 	.byte	0x00, 0xf0, 0x01, 0x10


	//----- nvinfo : EIATTR_SPARSE_MMA_MASK
	.align		4
.L_20:
        /*0018*/ 	.byte	0x03, 0x50
        /*001a*/ 	.short	0x0000


	//----- nvinfo : EIATTR_MAXREG_COUNT
	.align		4
        /*001c*/ 	.byte	0x03, 0x1b
        /*001e*/ 	.short	0x00a8


	//----- nvinfo : EIATTR_NUM_BARRIERS
	.align		4
        /*0020*/ 	.byte	0x02, 0x4c
        /*0022*/ 	.byte	0x01
	.zero		1


	//----- nvinfo : EIATTR_MERCURY_ISA_VERSION
	.align		4
        /*0024*/ 	.byte	0x03, 0x5f
        /*0026*/ 	.short	0x0101


	//----- nvinfo : EIATTR_INT_WARP_WIDE_INSTR_OFFSETS
	.align		4
        /*0028*/ 	.byte	0x04, 0x31
        /*002a*/ 	.short	(.L_22 - .L_21)


	//   ....[0]....
.L_21:
        /*002c*/ 	.word	0x00000560


	//   ....[1]....
        /*0030*/ 	.word	0x000005a0


	//   ....[2]....
        /*0034*/ 	.word	0x00000700


	//----- nvinfo : EIATTR_COOP_GROUP_MASK_REGIDS
	.align		4
.L_22:
        /*0038*/ 	.byte	0x04, 0x29
        /*003a*/ 	.short	(.L_24 - .L_23)


	//   ....[0]....
.L_23:
        /*003c*/ 	.word	0xffffffff


	//   ....[1]....
        /*0040*/ 	.word	0xffffffff


	//   ....[2]....
        /*0044*/ 	.word	0xffffffff


	//   ....[3]....
        /*0048*/ 	.word	0xffffffff


	//   ....[4]....
        /*004c*/ 	.word	0xffffffff


	//   ....[5]....
        /*0050*/ 	.word	0xffffffff


	//----- nvinfo : EIATTR_COOP_GROUP_INSTR_OFFSETS
	.align		4
.L_24:
        /*0054*/ 	.byte	0x04, 0x28
        /*0056*/ 	.short	(.L_26 - .L_25)


	//   ....[0]....
.L_25:
        /*0058*/ 	.word	0x00000060


	//   ....[1]....
        /*005c*/ 	.word	0x00000070


	//   ....[2]....
        /*0060*/ 	.word	0x00000130


	//   ....[3]....
        /*0064*/ 	.word	0x00000350


	//   ....[4]....
        /*0068*/ 	.word	0x00000850


	//   ....[5]....
        /*006c*/ 	.word	0x000012d0


	//----- nvinfo : EIATTR_REG_RECONFIG
	.align		4
.L_26:
        /*0070*/ 	.byte	0x01, 0x54
	.zero		2


	//----- nvinfo : EIATTR_MBARRIER_INSTR_OFFSETS
	.align		4
        /*0074*/ 	.byte	0x04, 0x39
        /*0076*/ 	.short	(.L_28 - .L_27)


	//   ....[0]....
.L_27:
        /*0078*/ 	.word	0x00000260
        /*007c*/ 	.word	0x000000ff
        /*0080*/ 	.word	0x00000000
        /*0084*/ 	.short	0x0100
        /*0086*/ 	.byte	0x08
	.zero		1


	//   ....[1]....
        /*0088*/ 	.word	0x00000270
        /*008c*/ 	.word	0x000000ff
        /*0090*/ 	.word	0x00000038
        /*0094*/ 	.short	0x0100
        /*0096*/ 	.byte	0x08
	.zero		1


	//   ....[2]....
        /*0098*/ 	.word	0x00000280
        /*009c*/ 	.word	0x000000ff
        /*00a0*/ 	.word	0x00000008
        /*00a4*/ 	.short	0x0100
        /*00a6*/ 	.byte	0x08
	.zero		1


	//   ....[3]....
        /*00a8*/ 	.word	0x00000290
        /*00ac*/ 	.word	0x000000ff
        /*00b0*/ 	.word	0x00000040
        /*00b4*/ 	.short	0x0100
        /*00b6*/ 	.byte	0x08
	.zero		1


	//   ....[4]....
        /*00b8*/ 	.word	0x000002a0
        /*00bc*/ 	.word	0x000000ff
        /*00c0*/ 	.word	0x00000010
        /*00c4*/ 	.short	0x0100
        /*00c6*/ 	.byte	0x08
	.zero		1


	//   ....[5]....
        /*00c8*/ 	.word	0x000002b0
        /*00cc*/ 	.word	0x000000ff
        /*00d0*/ 	.word	0x00000048
        /*00d4*/ 	.short	0x0100
        /*00d6*/ 	.byte	0x08
	.zero		1


	//   ....[6]....
        /*00d8*/ 	.word	0x000002c0
        /*00dc*/ 	.word	0x000000ff
        /*00e0*/ 	.word	0x00000018
        /*00e4*/ 	.short	0x0100
        /*00e6*/ 	.byte	0x08
	.zero		1


	//   ....[7]....
        /*00e8*/ 	.word	0x000002d0
        /*00ec*/ 	.word	0x000000ff
        /*00f0*/ 	.word	0x00000050
        /*00f4*/ 	.short	0x0100
        /*00f6*/ 	.byte	0x08
	.zero		1


	//   ....[8]....
        /*00f8*/ 	.word	0x000002e0
        /*00fc*/ 	.word	0x000000ff
        /*0100*/ 	.word	0x00000020
        /*0104*/ 	.short	0x0100
        /*0106*/ 	.byte	0x08
	.zero		1


	//   ....[9]....
        /*0108*/ 	.word	0x000002f0
        /*010c*/ 	.word	0x000000ff
        /*0110*/ 	.word	0x00000058
        /*0114*/ 	.short	0x0100
        /*0116*/ 	.byte	0x08
	.zero		1


	//   ....[10]....
        /*0118*/ 	.word	0x00000300
        /*011c*/ 	.word	0x000000ff
        /*0120*/ 	.word	0x00000028
        /*0124*/ 	.short	0x0100
        /*0126*/ 	.byte	0x08
	.zero		1


	//   ....[11]....
        /*0128*/ 	.word	0x00000310
        /*012c*/ 	.word	0x000000ff
        /*0130*/ 	.word	0x00000060
        /*0134*/ 	.short	0x0100
        /*0136*/ 	.byte	0x08
	.zero		1


	//   ....[12]....
        /*0138*/ 	.word	0x00000320
        /*013c*/ 	.word	0x000000ff
        /*0140*/ 	.word	0x00000030
        /*0144*/ 	.short	0x0100
        /*0146*/ 	.byte	0x08
	.zero		1


	//   ....[13]....
        /*0148*/ 	.word	0x00000330
        /*014c*/ 	.word	0x000000ff
        /*0150*/ 	.word	0x00000068
        /*0154*/ 	.short	0x0100
        /*0156*/ 	.byte	0x08
	.zero		1


	//   ....[14]....
        /*0158*/ 	.word	0x00000780
        /*015c*/ 	.word	0x000000ff
        /*0160*/ 	.word	0x00000080
        /*0164*/ 	.short	0x0100
        /*0166*/ 	.byte	0x06
	.zero		1


	//   ....[15]....
        /*0168*/ 	.word	0x00000800
        /*016c*/ 	.word	0x000000ff
        /*0170*/ 	.word	0x00000088
        /*0174*/ 	.short	0x0100
        /*0176*/ 	.byte	0x06
	.zero		1


	//   ....[16]....
        /*0178*/ 	.word	0x00001800
        /*017c*/ 	.word	0x000000ff
        /*0180*/ 	.word	0x00000000
        /*0184*/ 	.short	0x010a
        /*0186*/ 	.byte	0x06
	.zero		1


	//   ....[17]....
        /*0188*/ 	.word	0x00001840
        /*018c*/ 	.word	0x000000ff
        /*0190*/ 	.word	0x00000000
        /*0194*/ 	.short	0x010a
        /*0196*/ 	.byte	0x06
	.zero		1


	//   ....[18]....
        /*0198*/ 	.word	0x00002230
        /*019c*/ 	.word	0x000000ff
        /*01a0*/ 	.word	0x00000000
        /*01a4*/ 	.short	0x010a
        /*01a6*/ 	.byte	0x0c
	.zero		1


	//   ....[19]....
        /*01a8*/ 	.word	0x00002270
        /*01ac*/ 	.word	0x000000ff
        /*01b0*/ 	.word	0x00000000
        /*01b4*/ 	.short	0x010a
        /*01b6*/ 	.byte	0x0c
	.zero		1


	//   ....[20]....
        /*01b8*/ 	.word	0x00002960
        /*01bc*/ 	.word	0x0000008c
        /*01c0*/ 	.word	0x00000000
        /*01c4*/ 	.short	0x0101
        /*01c6*/ 	.byte	0x3f
	.zero		1


	//   ....[21]....
        /*01c8*/ 	.word	0x00003020
        /*01cc*/ 	.word	0x0000000c
        /*01d0*/ 	.word	0x00000000
        /*01d4*/ 	.short	0x0101
        /*01d6*/ 	.byte	0x3f
	.zero		1


	//   ....[22]....
        /*01d8*/ 	.word	0x00008930
        /*01dc*/ 	.word	0x00000014
        /*01e0*/ 	.word	0x00000038
        /*01e4*/ 	.short	0x010a
        /*01e6*/ 	.byte	0x3f
	.zero		1


	//   ....[23]....
        /*01e8*/ 	.word	0x00008d00
        /*01ec*/ 	.word	0x00000008
        /*01f0*/ 	.word	0x00000088
        /*01f4*/ 	.short	0x0101
        /*01f6*/ 	.byte	0x3f
	.zero		1


	//   ....[24]....
        /*01f8*/ 	.word	0x000093e0
        /*01fc*/ 	.word	0x00000006
        /*0200*/ 	.word	0x00000000
        /*0204*/ 	.short	0x010a
        /*0206*/ 	.byte	0x3f
	.zero		1


	//   ....[25]....
        /*0208*/ 	.word	0x00009460
        /*020c*/ 	.word	0x00000007
        /*0210*/ 	.word	0x00000000
        /*0214*/ 	.short	0x010a
        /*0216*/ 	.byte	0x3f
	.zero		1


	//   ....[26]....
        /*0218*/ 	.word	0x000094f0
        /*021c*/ 	.word	0x00000006
        /*0220*/ 	.word	0x00000000
        /*0224*/ 	.short	0x010a
        /*0226*/ 	.byte	0x3f
	.zero		1


	//   ....[27]....
        /*0228*/ 	.word	0x00009580
        /*022c*/ 	.word	0x00000009
        /*0230*/ 	.word	0x00000000
        /*0234*/ 	.short	0x010a
        /*0236*/ 	.byte	0x3f
	.zero		1


	//   ....[28]....
        /*0238*/ 	.word	0x00009610
        /*023c*/ 	.word	0x0000000a
        /*0240*/ 	.word	0x00000000
        /*0244*/ 	.short	0x010a
        /*0246*/ 	.byte	0x3f
	.zero		1


	//   ....[29]....
        /*0248*/ 	.word	0x000096a0
        /*024c*/ 	.word	0x0000000b
        /*0250*/ 	.word	0x00000000
        /*0254*/ 	.short	0x010a
        /*0256*/ 	.byte	0x3f
	.zero		1


	//   ....[30]....
        /*0258*/ 	.word	0x00009730
        /*025c*/ 	.word	0x00000003
        /*0260*/ 	.word	0x00000000
        /*0264*/ 	.short	0x010a
        /*0266*/ 	.byte	0x3f
	.zero		1


	//   ....[31]....
        /*0268*/ 	.word	0x000097a0
        /*026c*/ 	.word	0x0000000d
        /*0270*/ 	.word	0x00000000
        /*0274*/ 	.short	0x010a
        /*0276*/ 	.byte	0x3f
	.zero		1


	//   ....[32]....
        /*0278*/ 	.word	0x00009800
        /*027c*/ 	.word	0x00000091
        /*0280*/ 	.word	0x00000000
        /*0284*/ 	.short	0x010a
        /*0286*/ 	.byte	0x3f
	.zero		1


	//   ....[33]....
        /*0288*/ 	.word	0x000098d0
        /*028c*/ 	.word	0x00000014
        /*0290*/ 	.word	0x00000038
        /*0294*/ 	.short	0x010a
        /*0296*/ 	.byte	0x3f
	.zero		1


	//   ....[34]....
        /*0298*/ 	.word	0x000099a0
        /*029c*/ 	.word	0x00000006
        /*02a0*/ 	.word	0x00000000
        /*02a4*/ 	.short	0x010a
        /*02a6*/ 	.byte	0x3f
	.zero		1


	//   ....[35]....
        /*02a8*/ 	.word	0x000099f0
        /*02ac*/ 	.word	0x00000007
        /*02b0*/ 	.word	0x00000000
        /*02b4*/ 	.short	0x010a
        /*02b6*/ 	.byte	0x3f
	.zero		1


	//   ....[36]....
        /*02b8*/ 	.word	0x00009a40
        /*02bc*/ 	.word	0x00000006
        /*02c0*/ 	.word	0x00000000
        /*02c4*/ 	.short	0x010a
        /*02c6*/ 	.byte	0x3f
	.zero		1


	//   ....[37]....
        /*02c8*/ 	.word	0x00009a90
        /*02cc*/ 	.word	0x00000009
        /*02d0*/ 	.word	0x00000000
        /*02d4*/ 	.short	0x010a
        /*02d6*/ 	.byte	0x3f
	.zero		1


	//   ....[38]....
        /*02d8*/ 	.word	0x00009ae0
        /*02dc*/ 	.word	0x0000000a
        /*02e0*/ 	.word	0x00000000
        /*02e4*/ 	.short	0x010a
        /*02e6*/ 	.byte	0x3f
	.zero		1


	//   ....[39]....
        /*02e8*/ 	.word	0x00009b30
        /*02ec*/ 	.word	0x0000000b
        /*02f0*/ 	.word	0x00000000
        /*02f4*/ 	.short	0x010a
        /*02f6*/ 	.byte	0x3f
	.zero		1


	//----- nvinfo : EIATTR_NUM_MBARRIERS
	.align		4
.L_28:
        /*02f8*/ 	.byte	0x03, 0x38
        /*02fa*/ 	.short	0x0010


	//----- nvinfo : EIATTR_EXIT_INSTR_OFFSETS
	.align		4
        /*02fc*/ 	.byte	0x04, 0x1c
        /*02fe*/ 	.short	(.L_30 - .L_29)


	//   ....[0]....
.L_29:
        /*0300*/ 	.word	0x000009b0


	//   ....[1]....
        /*0304*/ 	.word	0x000011a0


	//   ....[2]....
        /*0308*/ 	.word	0x00008050


	//   ....[3]....
        /*030c*/ 	.word	0x000085b0


	//   ....[4]....
        /*0310*/ 	.word	0x00009780


	//----- nvinfo : EIATTR_MAX_THREADS
	.align		4
.L_30:
        /*0314*/ 	.byte	0x04, 0x05
        /*0316*/ 	.short	(.L_32 - .L_31)
.L_31:
        /*0318*/ 	.word	0x00000180
        /*031c*/ 	.word	0x00000001
        /*0320*/ 	.word	0x00000001


	//----- nvinfo : EIATTR_CRS_STACK_SIZE
	.align		4
.L_32:
        /*0324*/ 	.byte	0x04, 0x1e
        /*0326*/ 	.short	(.L_34 - .L_33)
.L_33:
        /*0328*/ 	.word	0x00000000


	//----- nvinfo : EIATTR_CBANK_PARAM_SIZE
	.align		4
.L_34:
        /*032c*/ 	.byte	0x03, 0x19
        /*032e*/ 	.short	0x0470


	//----- nvinfo : EIATTR_PARAM_CBANK
	.align		4
        /*0330*/ 	.byte	0x04, 0x0a
        /*0332*/ 	.short	(.L_36 - .L_35)
	.align		4
.L_35:
        /*0334*/ 	.word	index@(.nv.constant0._ZN7cutlass13device_kernelINS_4gemm6kernel13GemmUniversalIN4cute5tupleIJiiiiEEENS1_10collective13CollectiveMmaINS1_37MainloopSm90TmaGmmaWarpSpecializedFP8ILi7ENS5_IJNS4_1CILi8EEENSA_ILi1EEESC_EEENS1_35KernelTmaWarpSpecializedCooperativeEEENS5_IJNSA_ILi128EEESG_SG_EEENS_12float_e5m2_tENS5_IJlSC_lEEESI_SJ_NS4_8TiledMMAINS4_8MMA_AtomIJNS4_4SM904GMMA31MMA_64x128x32_F32E5M2E5M2_SS_TNILNSN_7ScaleInE1ELSP_1EEEEEENS4_6LayoutINS5_IJNSA_ILi2EEESC_SC_EEENS5_IJSC_NSA_ILi0EEESV_EEEEENS5_IJNS4_10UnderscoreESY_SY_EEEEENS4_13SM90_TMA_LOADENS4_14ComposedLayoutINS4_7SwizzleILi3ELi4ELi3EEENS4_18smem_ptr_flag_bitsILi8EEENSS_INS5_IJSB_SG_EEENS5_IJSG_SC_EEEEEEEvNS4_8identityENS4_23SM90_TMA_LOAD_MULTICASTES1A_vS1B_EENS_8epilogue10collective6detail29Sm90TmaWarpSpecializedAdapterINS1F_15DefaultEpilogueISI_SJ_SJ_NS1E_6thread17LinearCombinationISI_Li1EffLNS1J_9ScaleType4KindE0ELNS_15FloatRoundStyleE2ESI_EENS1_15EpilogueDefaultEEEEEvvEEEEvNT_6ParamsE)
        /*0338*/ 	.short	0x0210
        /*033a*/ 	.short	0x0470


	//----- nvinfo : EIATTR_SW_WAR
	.align		4
.L_36:
        /*033c*/ 	.byte	0x04, 0x36
        /*033e*/ 	.short	(.L_38 - .L_37)
.L_37:
        /*0340*/ 	.word	0x00000008
.L_38:


//--------------------- .nv.callgraph             --------------------------
	.section	.nv.callgraph,"",@"SHT_CUDA_CALLGRAPH"
	.align	4
	.sectionentsize	8
	.align		4
        /*0000*/ 	.word	0x00000000
	.align		4
        /*0004*/ 	.word	0xffffffff
	.align		4
        /*0008*/ 	.word	0x00000000
	.align		4
        /*000c*/ 	.word	0xfffffffe
	.align		4
        /*0010*/ 	.word	0x00000000
	.align		4
        /*0014*/ 	.word	0xfffffffd
	.align		4
        /*0018*/ 	.word	0x00000000
	.align		4
        /*001c*/ 	.word	0xfffffffc


//--------------------- .nv.constant4             --------------------------
	.section	.nv.constant4,"a",@progbits
	.align	8
	.align		8
.nv.constant4:
        /*0000*/ 	.dword	_ZN40_INTERNAL_731b1602_4_k_cu_eeb6a8fb_225944cuda3std3__45__cpo5beginE
	.align		8
        /*0008*/ 	.dword	_ZN40_INTERNAL_731b1602_4_k_cu_eeb6a8fb_225944cuda3std3__45__cpo3endE
	.align		8
        /*0010*/ 	.dword	_ZN40_INTERNAL_731b1602_4_k_cu_eeb6a8fb_225944cuda3std3__45__cpo6cbeginE
	.align		8
        /*0018*/ 	.dword	_ZN40_INTERNAL_731b1602_4_k_cu_eeb6a8fb_225944cuda3std3__45__cpo4cendE
	.align		8
        /*0020*/ 	.dword	_ZN40_INTERNAL_731b1602_4_k_cu_eeb6a8fb_225944cuda3std3__442_GLOBAL__N__731b1602_4_k_cu_eeb6a8fb_225946ignoreE
	.align		8
        /*0028*/ 	.dword	_ZN40_INTERNAL_731b1602_4_k_cu_eeb6a8fb_225944cuda3std3__419piecewise_constructE
	.align		8
        /*0030*/ 	.dword	_ZN40_INTERNAL_731b1602_4_k_cu_eeb6a8fb_225944cuda3std3__48in_placeE
	.align		8
        /*0038*/ 	.dword	_ZN40_INTERNAL_731b1602_4_k_cu_eeb6a8fb_225944cuda3std6ranges3__45__cpo4swapE
	.align		8
        /*0040*/ 	.dword	_ZN40_INTERNAL_731b1602_4_k_cu_eeb6a8fb_225944cuda3std6ranges3__45__cpo9iter_moveE
	.align		8
        /*0048*/ 	.dword	_ZN40_INTERNAL_731b1602_4_k_cu_eeb6a8fb_225944cute7productE
	.align		8
        /*0050*/ 	.dword	_ZN40_INTERNAL_731b1602_4_k_cu_eeb6a8fb_225944cute1_E


//--------------------- .text._ZN7cutlass13device_kernelINS_4gemm6kernel13GemmUniversalIN4cute5tupleIJiiiiEEENS1_10collective13CollectiveMmaINS1_37MainloopSm90TmaGmmaWarpSpecializedFP8ILi7ENS5_IJNS4_1CILi8EEENSA_ILi1EEESC_EEENS1_35KernelTmaWarpSpecializedCooperativeEEENS5_IJNSA_ILi128EEESG_SG_EEENS_12float_e5m2_tENS5_IJlSC_lEEESI_SJ_NS4_8TiledMMAINS4_8MMA_AtomIJNS4_4SM904GMMA31MMA_64x128x32_F32E5M2E5M2_SS_TNILNSN_7ScaleInE1ELSP_1EEEEEENS4_6LayoutINS5_IJNSA_ILi2EEESC_SC_EEENS5_IJSC_NSA_ILi0EEESV_EEEEENS5_IJNS4_10UnderscoreESY_SY_EEEEENS4_13SM90_TMA_LOADENS4_14ComposedLayoutINS4_7SwizzleILi3ELi4ELi3EEENS4_18smem_ptr_flag_bitsILi8EEENSS_INS5_IJSB_SG_EEENS5_IJSG_SC_EEEEEEEvNS4_8identityENS4_23SM90_TMA_LOAD_MULTICASTES1A_vS1B_EENS_8epilogue10collective6detail29Sm90TmaWarpSpecializedAdapterINS1F_15DefaultEpilogueISI_SJ_SJ_NS1E_6thread17LinearCombinationISI_Li1EffLNS1J_9ScaleType4KindE0ELNS_15FloatRoundStyleE2ESI_EENS1_15EpilogueDefaultEEEEEvvEEEEvNT_6ParamsE --------------------------
	.section	.text._ZN7cutlass13device_kernelINS_4gemm6kernel13GemmUniversalIN4cute5tupleIJiiiiEEENS1_10collective13CollectiveMmaINS1_37MainloopSm90TmaGmmaWarpSpecializedFP8ILi7ENS5_IJNS4_1CILi8EEENSA_ILi1EEESC_EEENS1_35KernelTmaWarpSpecializedCooperativeEEENS5_IJNSA_ILi128EEESG_SG_EEENS_12float_e5m2_tENS5_IJlSC_lEEESI_SJ_NS4_8TiledMMAINS4_8MMA_AtomIJNS4_4SM904GMMA31MMA_64x128x32_F32E5M2E5M2_SS_TNILNSN_7ScaleInE1ELSP_1EEEEEENS4_6LayoutINS5_IJNSA_ILi2EEESC_SC_EEENS5_IJSC_NSA_ILi0EEESV_EEEEENS5_IJNS4_10UnderscoreESY_SY_EEEEENS4_13SM90_TMA_LOADENS4_14ComposedLayoutINS4_7SwizzleILi3ELi4ELi3EEENS4_18smem_ptr_flag_bitsILi8EEENSS_INS5_IJSB_SG_EEENS5_IJSG_SC_EEEEEEEvNS4_8identityENS4_23SM90_TMA_LOAD_MULTICASTES1A_vS1B_EENS_8epilogue10collective6detail29Sm90TmaWarpSpecializedAdapterINS1F_15DefaultEpilogueISI_SJ_SJ_NS1E_6thread17LinearCombinationISI_Li1EffLNS1J_9ScaleType4KindE0ELNS_15FloatRoundStyleE2ESI_EENS1_15EpilogueDefaultEEEEEvvEEEEvNT_6ParamsE,"ax",@progbits
	.align	128
.text._ZN7cutlass13device_kernelINS_4gemm6kernel13GemmUniversalIN4cute5tupleIJiiiiEEENS1_10collective13CollectiveMmaINS1_37MainloopSm90TmaGmmaWarpSpecializedFP8ILi7ENS5_IJNS4_1CILi8EEENSA_ILi1EEESC_EEENS1_35KernelTmaWarpSpecializedCooperativeEEENS5_IJNSA_ILi128EEESG_SG_EEENS_12float_e5m2_tENS5_IJlSC_lEEESI_SJ_NS4_8TiledMMAINS4_8MMA_AtomIJNS4_4SM904GMMA31MMA_64x128x32_F32E5M2E5M2_SS_TNILNSN_7ScaleInE1ELSP_1EEEEEENS4_6LayoutINS5_IJNSA_ILi2EEESC_SC_EEENS5_IJSC_NSA_ILi0EEESV_EEEEENS5_IJNS4_10UnderscoreESY_SY_EEEEENS4_13SM90_TMA_LOADENS4_14ComposedLayoutINS4_7SwizzleILi3ELi4ELi3EEENS4_18smem_ptr_flag_bitsILi8EEENSS_INS5_IJSB_SG_EEENS5_IJSG_SC_EEEEEEEvNS4_8identityENS4_23SM90_TMA_LOAD_MULTICASTES1A_vS1B_EENS_8epilogue10collective6detail29Sm90TmaWarpSpecializedAdapterINS1F_15DefaultEpilogueISI_SJ_SJ_NS1E_6thread17LinearCombinationISI_Li1EffLNS1J_9ScaleType4KindE0ELNS_15FloatRoundStyleE2ESI_EENS1_15EpilogueDefaultEEEEEvvEEEEvNT_6ParamsE:
        .type           _ZN7cutlass13device_kernelINS_4gemm6kernel13GemmUniversalIN4cute5tupleIJiiiiEEENS1_10collective13CollectiveMmaINS1_37MainloopSm90TmaGmmaWarpSpecializedFP8ILi7ENS5_IJNS4_1CILi8EEENSA_ILi1EEESC_EEENS1_35KernelTmaWarpSpecializedCooperativeEEENS5_IJNSA_ILi128EEESG_SG_EEENS_12float_e5m2_tENS5_IJlSC_lEEESI_SJ_NS4_8TiledMMAINS4_8MMA_AtomIJNS4_4SM904GMMA31MMA_64x128x32_F32E5M2E5M2_SS_TNILNSN_7ScaleInE1ELSP_1EEEEEENS4_6LayoutINS5_IJNSA_ILi2EEESC_SC_EEENS5_IJSC_NSA_ILi0EEESV_EEEEENS5_IJNS4_10UnderscoreESY_SY_EEEEENS4_13SM90_TMA_LOADENS4_14ComposedLayoutINS4_7SwizzleILi3ELi4ELi3EEENS4_18smem_ptr_flag_bitsILi8EEENSS_INS5_IJSB_SG_EEENS5_IJSG_SC_EEEEEEEvNS4_8identityENS4_23SM90_TMA_LOAD_MULTICASTES1A_vS1B_EENS_8epilogue10collective6detail29Sm90TmaWarpSpecializedAdapterINS1F_15DefaultEpilogueISI_SJ_SJ_NS1E_6thread17LinearCombinationISI_Li1EffLNS1J_9ScaleType4KindE0ELNS_15FloatRoundStyleE2ESI_EENS1_15EpilogueDefaultEEEEEvvEEEEvNT_6ParamsE,@function
        .size           _ZN7cutlass13device_kernelINS_4gemm6kernel13GemmUniversalIN4cute5tupleIJiiiiEEENS1_10collective13CollectiveMmaINS1_37MainloopSm90TmaGmmaWarpSpecializedFP8ILi7ENS5_IJNS4_1CILi8EEENSA_ILi1EEESC_EEENS1_35KernelTmaWarpSpecializedCooperativeEEENS5_IJNSA_ILi128EEESG_SG_EEENS_12float_e5m2_tENS5_IJlSC_lEEESI_SJ_NS4_8TiledMMAINS4_8MMA_AtomIJNS4_4SM904GMMA31MMA_64x128x32_F32E5M2E5M2_SS_TNILNSN_7ScaleInE1ELSP_1EEEEEENS4_6LayoutINS5_IJNSA_ILi2EEESC_SC_EEENS5_IJSC_NSA_ILi0EEESV_EEEEENS5_IJNS4_10UnderscoreESY_SY_EEEEENS4_13SM90_TMA_LOADENS4_14ComposedLayoutINS4_7SwizzleILi3ELi4ELi3EEENS4_18smem_ptr_flag_bitsILi8EEENSS_INS5_IJSB_SG_EEENS5_IJSG_SC_EEEEEEEvNS4_8identityENS4_23SM90_TMA_LOAD_MULTICASTES1A_vS1B_EENS_8epilogue10collective6detail29Sm90TmaWarpSpecializedAdapterINS1F_15DefaultEpilogueISI_SJ_SJ_NS1E_6thread17LinearCombinationISI_Li1EffLNS1J_9ScaleType4KindE0ELNS_15FloatRoundStyleE2ESI_EENS1_15EpilogueDefaultEEEEEvvEEEEvNT_6ParamsE,(.L_x_212 - _ZN7cutlass13device_kernelINS_4gemm6kernel13GemmUniversalIN4cute5tupleIJiiiiEEENS1_10collective13CollectiveMmaINS1_37MainloopSm90TmaGmmaWarpSpecializedFP8ILi7ENS5_IJNS4_1CILi8EEENSA_ILi1EEESC_EEENS1_35KernelTmaWarpSpecializedCooperativeEEENS5_IJNSA_ILi128EEESG_SG_EEENS_12float_e5m2_tENS5_IJlSC_lEEESI_SJ_NS4_8TiledMMAINS4_8MMA_AtomIJNS4_4SM904GMMA31MMA_64x128x32_F32E5M2E5M2_SS_TNILNSN_7ScaleInE1ELSP_1EEEEEENS4_6LayoutINS5_IJNSA_ILi2EEESC_SC_EEENS5_IJSC_NSA_ILi0EEESV_EEEEENS5_IJNS4_10UnderscoreESY_SY_EEEEENS4_13SM90_TMA_LOADENS4_14ComposedLayoutINS4_7SwizzleILi3ELi4ELi3EEENS4_18smem_ptr_flag_bitsILi8EEENSS_INS5_IJSB_SG_EEENS5_IJSG_SC_EEEEEEEvNS4_8identityENS4_23SM90_TMA_LOAD_MULTICASTES1A_vS1B_EENS_8epilogue10collective6detail29Sm90TmaWarpSpecializedAdapterINS1F_15DefaultEpilogueISI_SJ_SJ_NS1E_6thread17LinearCombinationISI_Li1EffLNS1J_9ScaleType4KindE0ELNS_15FloatRoundStyleE2ESI_EENS1_15EpilogueDefaultEEEEEvvEEEEvNT_6ParamsE)
        .other          _ZN7cutlass13device_kernelINS_4gemm6kernel13GemmUniversalIN4cute5tupleIJiiiiEEENS1_10collective13CollectiveMmaINS1_37MainloopSm90TmaGmmaWarpSpecializedFP8ILi7ENS5_IJNS4_1CILi8EEENSA_ILi1EEESC_EEENS1_35KernelTmaWarpSpecializedCooperativeEEENS5_IJNSA_ILi128EEESG_SG_EEENS_12float_e5m2_tENS5_IJlSC_lEEESI_SJ_NS4_8TiledMMAINS4_8MMA_AtomIJNS4_4SM904GMMA31MMA_64x128x32_F32E5M2E5M2_SS_TNILNSN_7ScaleInE1ELSP_1EEEEEENS4_6LayoutINS5_IJNSA_ILi2EEESC_SC_EEENS5_IJSC_NSA_ILi0EEESV_EEEEENS5_IJNS4_10UnderscoreESY_SY_EEEEENS4_13SM90_TMA_LOADENS4_14ComposedLayoutINS4_7SwizzleILi3ELi4ELi3EEENS4_18smem_ptr_flag_bitsILi8EEENSS_INS5_IJSB_SG_EEENS5_IJSG_SC_EEEEEEEvNS4_8identityENS4_23SM90_TMA_LOAD_MULTICASTES1A_vS1B_EENS_8epilogue10collective6detail29Sm90TmaWarpSpecializedAdapterINS1F_15DefaultEpilogueISI_SJ_SJ_NS1E_6thread17LinearCombinationISI_Li1EffLNS1J_9ScaleType4KindE0ELNS_15FloatRoundStyleE2ESI_EENS1_15EpilogueDefaultEEEEEvvEEEEvNT_6ParamsE,@"STO_CUDA_ENTRY STV_DEFAULT"
_ZN7cutlass13device_kernelINS_4gemm6kernel13GemmUniversalIN4cute5tupleIJiiiiEEENS1_10collective13CollectiveMmaINS1_37MainloopSm90TmaGmmaWarpSpecializedFP8ILi7ENS5_IJNS4_1CILi8EEENSA_ILi1EEESC_EEENS1_35KernelTmaWarpSpecializedCooperativeEEENS5_IJNSA_ILi128EEESG_SG_EEENS_12float_e5m2_tENS5_IJlSC_lEEESI_SJ_NS4_8TiledMMAINS4_8MMA_AtomIJNS4_4SM904GMMA31MMA_64x128x32_F32E5M2E5M2_SS_TNILNSN_7ScaleInE1ELSP_1EEEEEENS4_6LayoutINS5_IJNSA_ILi2EEESC_SC_EEENS5_IJSC_NSA_ILi0EEESV_EEEEENS5_IJNS4_10UnderscoreESY_SY_EEEEENS4_13SM90_TMA_LOADENS4_14ComposedLayoutINS4_7SwizzleILi3ELi4ELi3EEENS4_18smem_ptr_flag_bitsILi8EEENSS_INS5_IJSB_SG_EEENS5_IJSG_SC_EEEEEEEvNS4_8identityENS4_23SM90_TMA_LOAD_MULTICASTES1A_vS1B_EENS_8epilogue10collective6detail29Sm90TmaWarpSpecializedAdapterINS1F_15DefaultEpilogueISI_SJ_SJ_NS1E_6thread17LinearCombinationISI_Li1EffLNS1J_9ScaleType4KindE0ELNS_15FloatRoundStyleE2ESI_EENS1_15EpilogueDefaultEEEEEvvEEEEvNT_6ParamsE:
[----:B------:R-:W-:Y:S01]  /*0000*/  LDC R1, c[0x0][0x28] ;  /* 0x00000a00ff017b82 */ /* 0x000fe20000000800 */
[----:B------:R-:W0:Y:S01]  /*0010*/  S2R R0, SR_TID.X ;  /* 0x0000000000007919 */ /* 0x000e220000002100 */
[----:B------:R-:W-:Y:S01]  /*0020*/  ELECT P0, URZ, PT ;  /* 0x00000000003f782f */ /* 0x000fe20003800000 */
[----:B------:R-:W-:Y:S01]  /*0030*/  BSSY B0, `(.L_x_0) ;  /* 0x000000f000007945 */ /* 0x000fe20003800000 */
[--C-:B0-----:R-:W-:Y:S02]  /*0040*/  SHF.R.U32.HI R2, RZ, 0x5, R0.reuse ;  /* 0x00000005ff027819 */ /* 0x101fe40000011600 */
[----:B------:R-:W-:-:S03]  /*0050*/  SHF.R.U32.HI R3, RZ, 0x7, R0 ;  /* 0x00000007ff037819 */ /* 0x000fc60000011600 */
[----:B------:R-:W0:Y:S04]  /*0060*/  SHFL.IDX PT, R7, R2, RZ, 0x1f ;  /* 0x00001fff02077589 */ /* 0x000e2800000e0000 */
[----:B------:R-:W1:Y:S01]  /*0070*/  SHFL.IDX PT, R3, R3, RZ, 0x1f ;  /* 0x00001fff03037589 */ /* 0x000e6200000e0000 */
[----:B0-----:R-:W-:-:S13]  /*0080*/  ISETP.NE.OR P0, PT, R7, RZ, !P0 ;  /* 0x000000ff0700720c */ /* 0x001fda0004705670 */
[----:B-1----:R-:W-:Y:S05]  /*0090*/  @P0 BRA `(.L_x_1) ;  /* 0x0000000000200947 */ /* 0x002fea0003800000 */
[----:B------:R-:W-:Y:S02]  /*00a0*/  ULDC.64 UR4, c[0x0][0x198] ;  /* 0x0000660000047ab9 */ /* 0x000fe40000000a00 */
[----:B------:R-:W-:Y:S02]  /*00b0*/  UIADD3 UR6, UP0, UR4, 0xf0, URZ ;  /* 0x000000f004067890 */ /* 0x000fe4000ff1e03f */
[----:B------:R-:W-:Y:S02]  /*00c0*/  UIADD3 UR4, UP1, UR4, 0x1f0, URZ ;  /* 0x000001f004047890 */ /* 0x000fe4000ff3e03f */
[----:B------:R-:W-:Y:S02]  /*00d0*/  UIADD3.X UR7, URZ, UR5, URZ, UP0, !UPT ;  /* 0x000000053f077290 */ /* 0x000fe400087fe43f */
[----:B------:R-:W-:-:S07]  /*00e0*/  UIADD3.X UR5, URZ, UR5, URZ, UP1, !UPT ;  /* 0x000000053f057290 */ /* 0x000fce0008ffe43f */
[----:B------:R0:W-:Y:S02]  /*00f0*/  UTMACCTL.PF [UR6] ;  /* 0x00000000060079b9 */ /* 0x0001e40008040000 */
[----:B------:R0:W-:Y:S02]  /*0100*/  UTMACCTL.PF [UR4] ;  /* 0x00000000040079b9 */ /* 0x0001e40008040000 */
[----:B0-----:R-:W-:Y:S01]  /*0110*/  NOP ;  /* 0x0000000000007918 */ /* 0x001fe20000000000 */
.L_x_1:
[----:B------:R-:W-:Y:S05]  /*0120*/  BSYNC B0 ;  /* 0x0000000000007941 */ /* 0x000fea0003800000 */
.L_x_0:
[----:B------:R-:W0:Y:S01]  /*0130*/  SHFL.IDX PT, R4, R2, RZ, 0x1f ;  /* 0x00001fff02047589 */ /* 0x000e2200000e0000 */
[----:B------:R-:W-:-:S04]  /*0140*/  SHF.R.S32.HI R5, RZ, 0x1f, R0 ;  /* 0x0000001fff057819 */ /* 0x000fc80000011400 */
[----:B------:R-:W-:-:S04]  /*0150*/  LEA.HI R5, R5, R0, RZ, 0x7 ;  /* 0x0000000005057211 */ /* 0x000fc800078f38ff */
[----:B------:R-:W-:Y:S02]  /*0160*/  LOP3.LUT R5, R5, 0xffffff80, RZ, 0xc0, !PT ;  /* 0xffffff8005057812 */ /* 0x000fe400078ec0ff */
[----:B0-----:R-:W-:-:S13]  /*0170*/  ISETP.NE.AND P0, PT, R4, RZ, PT ;  /* 0x000000ff0400720c */ /* 0x001fda0003f05270 */
[----:B------:R-:W-:Y:S05]  /*0180*/  @P0 BRA `(.L_x_2) ;  /* 0x0000000000700947 */ /* 0x000fea0003800000 */
[----:B------:R-:W0:Y:S01]  /*0190*/  S2UR UR8, SR_CgaCtaId ;  /* 0x00000000000879c3 */ /* 0x000e220000008800 */
[----:B------:R-:W-:Y:S01]  /*01a0*/  UMOV UR4, 0x400 ;  /* 0x0000040000047882 */ /* 0x000fe20000000000 */
[----:B------:R-:W-:Y:S01]  /*01b0*/  UMOV UR5, 0x1 ;  /* 0x0000000100057882 */ /* 0x000fe20000000000 */
[----:B------:R-:W-:Y:S01]  /*01c0*/  UMOV UR6, 0x10 ;  /* 0x0000001000067882 */ /* 0x000fe20000000000 */
[----:B------:R-:W-:Y:S01]  /*01d0*/  ELECT P0, URZ, PT ;  /* 0x00000000003f782f */ /* 0x000fe20003800000 */
[----:B------:R-:W-:-:S04]  /*01e0*/  UIADD3 UR6, -UR6, 0x100000, URZ ;  /* 0x0010000006067890 */ /* 0x000fc8000fffe13f */
[----:B------:R-:W-:Y:S02]  /*01f0*/  USHF.L.U32 UR7, UR6, 0xb, URZ ;  /* 0x0000000b06077899 */ /* 0x000fe4000800063f */
[----:B------:R-:W-:Y:S02]  /*0200*/  USHF.L.U32 UR6, UR6, 0x1, URZ ;  /* 0x0000000106067899 */ /* 0x000fe4000800063f */
[----:B0-----:R-:W-:Y:S02]  /*0210*/  ULEA UR8, UR8, UR4, 0x18 ;  /* 0x0000000408087291 */ /* 0x001fe4000f8ec03f */
[----:B------:R-:W-:-:S04]  /*0220*/  UIADD3 UR4, -UR5, 0x100000, URZ ;  /* 0x0010000005047890 */ /* 0x000fc8000fffe13f */
[----:B------:R-:W-:Y:S02]  /*0230*/  USHF.L.U32 UR5, UR4, 0xb, URZ ;  /* 0x0000000b04057899 */ /* 0x000fe4000800063f */
[----:B------:R-:W-:Y:S01]  /*0240*/  USHF.L.U32 UR4, UR4, 0x1, URZ ;  /* 0x0000000104047899 */ /* 0x000fe2000800063f */
[----:B------:R-:W0:Y:S11]  /*0250*/  FENCE.VIEW.ASYNC.S ;  /* 0x00000000000073c6 */ /* 0x000e360000000000 */
[----:B0-----:R0:W1:Y:S01]  /*0260*/  SYNCS.EXCH.64 URZ, [UR8], UR4 ;  /* 0x00000004083f75b2 */ /* 0x0010620008000100 */
[----:B------:R0:W2:Y:S01]  /*0270*/  SYNCS.EXCH.64 URZ, [UR8+0x38], UR6 ;  /* 0x00003806083f75b2 */ /* 0x0000a20008000100 */
[----:B------:R0:W3:Y:S01]  /*0280*/  SYNCS.EXCH.64 URZ, [UR8+0x8], UR4 ;  /* 0x00000804083f75b2 */ /* 0x0000e20008000100 */
[----:B------:R0:W4:Y:S01]  /*0290*/  SYNCS.EXCH.64 URZ, [UR8+0x40], UR6 ;  /* 0x00004006083f75b2 */ /* 0x0001220008000100 */
[----:B------:R0:W0:Y:S01]  /*02a0*/  SYNCS.EXCH.64 URZ, [UR8+0x10], UR4 ;  /* 0x00001004083f75b2 */ /* 0x0000220008000100 */
        /* <DEDUP_REMOVED lines=9> */
[----:B------:R-:W-:Y:S01]  /*0340*/  NOP ;  /* 0x0000000000007918 */ /* 0x000fe20000000000 */
.L_x_2:
[----:B------:R-:W5:Y:S01]  /*0350*/  SHFL.IDX PT, R2, R2, RZ, 0x1f ;  /* 0x00001fff02027589 */ /* 0x000f6200000e0000 */
[----:B------:R-:W-:Y:S01]  /*0360*/  IMAD.IADD R6, R0, 0x1, -R5 ;  /* 0x0000000100067824 */ /* 0x000fe200078e0a05 */
[----:B0-----:R-:W0:Y:S01]  /*0370*/  S2UR UR8, SR_CTAID.X ;  /* 0x00000000000879c3 */ /* 0x001e220000002500 */
[----:B------:R-:W-:Y:S01]  /*0380*/  SHF.R.S32.HI R11, RZ, 0x1f, R4 ;  /* 0x0000001fff0b7819 */ /* 0x000fe20000011404 */
[----:B------:R-:W1:Y:S01]  /*0390*/  S2R R8, SR_CTAID.Y ;  /* 0x0000000000087919 */ /* 0x000e620000002600 */
[----:B------:R-:W-:Y:S02]  /*03a0*/  ELECT P0, URZ, PT ;  /* 0x00000000003f782f */ /* 0x000fe40003800000 */
[----:B------:R-:W-:Y:S01]  /*03b0*/  SHF.R.S32.HI R5, RZ, 0x1f, R6 ;  /* 0x0000001fff057819 */ /* 0x000fe20000011406 */
[----:B------:R-:W-:Y:S01]  /*03c0*/  ULDC UR4, c[0x0][0x150] ;  /* 0x0000540000047ab9 */ /* 0x000fe20000000800 */
[----:B------:R-:W-:Y:S01]  /*03d0*/  LEA.HI R11, R11, R4, RZ, 0x2 ;  /* 0x000000040b0b7211 */ /* 0x000fe200078f10ff */
[----:B------:R-:W-:Y:S01]  /*03e0*/  VIADD R16, R3, 0xffffffff ;  /* 0xffffffff03107836 */ /* 0x000fe20000000000 */
[----:B------:R-:W-:Y:S01]  /*03f0*/  LEA.HI R5, R5, R6, RZ, 0x3 ;  /* 0x0000000605057211 */ /* 0x000fe200078f18ff */
[----:B------:R-:W2:Y:S01]  /*0400*/  LDC R12, c[0x0][0x144] ;  /* 0x00005100ff0c7b82 */ /* 0x000ea20000000800 */
[----:B------:R-:W-:Y:S01]  /*0410*/  LOP3.LUT R11, R11, 0x3ffffffc, RZ, 0xc0, !PT ;  /* 0x3ffffffc0b0b7812 */ /* 0x000fe200078ec0ff */
[----:B------:R-:W-:Y:S01]  /*0420*/  NOP ;  /* 0x0000000000007918 */ /* 0x000fe20000000000 */
[--C-:B------:R-:W-:Y:S01]  /*0430*/  SHF.R.S32.HI R10, RZ, 0x3, R5.reuse ;  /* 0x00000003ff0a7819 */ /* 0x100fe20000011405 */
[----:B------:R-:W-:Y:S01]  /*0440*/  NOP ;  /* 0x0000000000007918 */ /* 0x000fe20000000000 */
[----:B------:R-:W-:Y:S01]  /*0450*/  SHF.R.S32.HI R5, RZ, 0x1f, R5 ;  /* 0x0000001fff057819 */ /* 0x000fe20000011405 */
[----:B------:R-:W-:Y:S01]  /*0460*/  IMAD.IADD R4, R4, 0x1, -R11 ;  /* 0x0000000104047824 */ /* 0x000fe200078e0a0b */
[----:B------:R-:W-:Y:S01]  /*0470*/  ISETP.NE.AND P4, PT, R3, RZ, PT ;  /* 0x000000ff0300720c */ /* 0x000fe20003f85270 */
[----:B------:R-:W3:Y:S01]  /*0480*/  LDC R15, c[0x0][0x140] ;  /* 0x00005000ff0f7b82 */ /* 0x000ee20000000800 */
[----:B------:R-:W-:-:S02]  /*0490*/  LEA.HI R5, R5, R10, RZ, 0x2 ;  /* 0x0000000a05057211 */ /* 0x000fc400078f10ff */
[----:B------:R-:W-:Y:S02]  /*04a0*/  ISETP.GE.U32.AND P6, PT, R16, 0x2, PT ;  /* 0x000000021000780c */ /* 0x000fe40003fc6070 */
[----:B------:R-:W-:Y:S02]  /*04b0*/  LOP3.LUT R5, R5, 0xfffffffc, RZ, 0xc0, !PT ;  /* 0xfffffffc05057812 */ /* 0x000fe400078ec0ff */
[----:B-----5:R-:W-:Y:S01]  /*04c0*/  ISETP.NE.OR P0, PT, R2, RZ, !P0 ;  /* 0x000000ff0200720c */ /* 0x020fe20004705670 */
[----:B------:R-:W5:Y:S01]  /*04d0*/  LDC R13, c[0x0][0x148] ;  /* 0x00005200ff0d7b82 */ /* 0x000f620000000800 */
[----:B0-----:R-:W-:Y:S01]  /*04e0*/  I2FP.F32.U32 R2, UR8 ;  /* 0x0000000800027c45 */ /* 0x001fe20008201000 */
[----:B------:R-:W-:-:S04]  /*04f0*/  IMAD.IADD R5, R10, 0x1, -R5 ;  /* 0x000000010a057824 */ /* 0x000fc800078e0a05 */
[----:B------:R-:W-:Y:S01]  /*0500*/  FMUL R10, R2, UR4 ;  /* 0x00000004020a7c20 */ /* 0x000fe20008400000 */
[----:B------:R-:W-:Y:S01]  /*0510*/  IMAD R5, R4, 0x4, R5 ;  /* 0x0000000404057824 */ /* 0x000fe200078e0205 */
[----:B------:R-:W-:Y:S01]  /*0520*/  ULDC UR4, c[0x0][0x154] ;  /* 0x0000550000047ab9 */ /* 0x000fe20000000800 */
[----:B-1----:R-:W-:Y:S02]  /*0530*/  I2FP.F32.U32 R4, R8 ;  /* 0x0000000800047245 */ /* 0x002fe40000201000 */
[C---:B------:R-:W-:Y:S01]  /*0540*/  IMAD.SHL.U32 R2, R5.reuse, 0x4, RZ ;  /* 0x0000000405027824 */ /* 0x040fe200078e00ff */
[----:B------:R-:W0:Y:S01]  /*0550*/  F2I.U32.TRUNC.NTZ R10, R10 ;  /* 0x0000000a000a7305 */ /* 0x000e22000020f000 */
[----:B------:R-:W-:Y:S01]  /*0560*/  VOTEU.ALL UP0, P0 ;  /* 0x00000000003f7886 */ /* 0x000fe20000000000 */
[----:B------:R-:W-:Y:S01]  /*0570*/  FMUL R14, R4, UR4 ;  /* 0x00000004040e7c20 */ /* 0x000fe20008400000 */
[----:B------:R-:W-:Y:S01]  /*0580*/  UMOV UR4, 0x20 ;  /* 0x0000002000047882 */ /* 0x000fe20000000000 */
[----:B------:R-:W-:Y:S01]  /*0590*/  LOP3.LUT R5, R5, 0xc, R2, 0x78, !PT ;  /* 0x0000000c05057812 */ /* 0x000fe200078e7802 */
[----:B------:R-:W-:Y:S01]  /*05a0*/  VOTEU.ALL UP1, P0 ;  /* 0x00000000003f7886 */ /* 0x000fe20000020000 */
[----:B------:R-:W1:Y:S01]  /*05b0*/  @!UP0 S2UR UR7, SR_CgaCtaId ;  /* 0x00000000000789c3 */ /* 0x000e620000008800 */
[----:B------:R-:W-:Y:S01]  /*05c0*/  @!UP0 UMOV UR6, 0x400 ;  /* 0x0000040000068882 */ /* 0x000fe20000000000 */
[----:B------:R-:W-:Y:S01]  /*05d0*/  SHF.R.S32.HI R2, RZ, 0x1f, R5 ;  /* 0x0000001fff027819 */ /* 0x000fe20000011405 */
[----:B------:R-:W4:Y:S01]  /*05e0*/  F2I.U32.TRUNC.NTZ R14, R14 ;  /* 0x0000000e000e7305 */ /* 0x000f22000020f000 */
[----:B------:R-:W-:-:S04]  /*05f0*/  @!UP0 UIADD3 UR4, -UR4, 0x100000, URZ ;  /* 0x0010000004048890 */ /* 0x000fc8000fffe13f */
[----:B------:R-:W-:Y:S02]  /*0600*/  @!UP0 USHF.L.U32 UR5, UR4, 0xb, URZ ;  /* 0x0000000b04058899 */ /* 0x000fe4000800063f */
[----:B------:R-:W-:Y:S01]  /*0610*/  @!UP0 USHF.L.U32 UR4, UR4, 0x1, URZ ;  /* 0x0000000104048899 */ /* 0x000fe2000800063f */
[----:B---3--:R-:W-:Y:S02]  /*0620*/  ISETP.EQ.U32.AND P3, PT, R15, 0x1, PT ;  /* 0x000000010f00780c */ /* 0x008fe40003f62070 */
[----:B------:R-:W-:Y:S01]  /*0630*/  LEA.HI R4, R2, R5, RZ, 0x3 ;  /* 0x0000000502047211 */ /* 0x000fe200078f18ff */
[----:B0-----:R-:W-:Y:S01]  /*0640*/  IMAD.MOV R11, RZ, RZ, -R10 ;  /* 0x000000ffff0b7224 */ /* 0x001fe200078e0a0a */
[----:B------:R-:W-:Y:S02]  /*0650*/  SHF.R.S32.HI R2, RZ, 0x1f, R7 ;  /* 0x0000001fff027819 */ /* 0x000fe40000011407 */
[----:B------:R-:W-:Y:S01]  /*0660*/  LOP3.LUT R10, R4, 0xfffffff8, RZ, 0xc0, !PT ;  /* 0xfffffff8040a7812 */ /* 0x000fe200078ec0ff */
[----:B--2---:R-:W-:Y:S01]  /*0670*/  IMAD R12, R12, R11, UR8 ;  /* 0x000000080c0c7e24 */ /* 0x004fe2000f8e020b */
[----:B------:R-:W-:-:S03]  /*0680*/  LEA.HI R2, R2, R7, RZ, 0x2 ;  /* 0x0000000702027211 */ /* 0x000fc600078f10ff */
[----:B------:R-:W-:Y:S01]  /*0690*/  IMAD.IADD R11, R5, 0x1, -R10 ;  /* 0x00000001050b7824 */ /* 0x000fe200078e0a0a */
[----:B------:R-:W-:Y:S01]  /*06a0*/  LOP3.LUT R2, R2, 0xfffffffc, RZ, 0xc0, !PT ;  /* 0xfffffffc02027812 */ /* 0x000fe200078ec0ff */
[----:B----4-:R-:W-:-:S03]  /*06b0*/  IMAD.MOV R20, RZ, RZ, -R14 ;  /* 0x000000ffff147224 */ /* 0x010fc600078e0a0e */
[----:B------:R-:W-:Y:S01]  /*06c0*/  ISETP.NE.AND P2, PT, R11, R12, PT ;  /* 0x0000000c0b00720c */ /* 0x000fe20003f45270 */
[----:B------:R-:W-:Y:S01]  /*06d0*/  IMAD.IADD R7, R7, 0x1, -R2 ;  /* 0x0000000107077824 */ /* 0x000fe200078e0a02 */
[----:B-1----:R-:W-:Y:S01]  /*06e0*/  @!UP0 ULEA UR6, UR7, UR6, 0x18 ;  /* 0x0000000607068291 */ /* 0x002fe2000f8ec03f */
[----:B-----5:R-:W-:Y:S01]  /*06f0*/  IMAD R11, R13, R20, R8 ;  /* 0x000000140d0b7224 */ /* 0x020fe200078e0208 */
[----:B------:R-:W-:Y:S01]  /*0700*/  VOTEU.ALL UP0, P0 ;  /* 0x00000000003f7886 */ /* 0x000fe20000000000 */
[----:B------:R-:W-:Y:S01]  /*0710*/  LOP3.LUT P0, RZ, R6, 0x7, RZ, 0xc0, !PT ;  /* 0x0000000706ff7812 */ /* 0x000fe2000780c0ff */
[----:B------:R-:W-:Y:S01]  /*0720*/  IMAD.MOV.U32 R6, RZ, RZ, 0x1 ;  /* 0x00000001ff067424 */ /* 0x000fe200078e00ff */
[----:B------:R-:W-:Y:S02]  /*0730*/  ISETP.NE.AND P1, PT, R7, 0x3, PT ;  /* 0x000000030700780c */ /* 0x000fe40003f25270 */
[----:B------:R-:W-:Y:S02]  /*0740*/  ISETP.LT.U32.AND P0, PT, R5, 0x8, !P0 ;  /* 0x000000080500780c */ /* 0x000fe40004701070 */
[----:B------:R-:W-:-:S02]  /*0750*/  ISETP.EQ.OR P1, PT, R7, RZ, !P1 ;  /* 0x000000ff0700720c */ /* 0x000fc40004f22670 */
[----:B------:R-:W-:Y:S01]  /*0760*/  @P2 SHF.R.S32.HI R4, RZ, 0x3, R4 ;  /* 0x00000003ff042819 */ /* 0x000fe20000011404 */
[----:B------:R-:W0:Y:S02]  /*0770*/  FENCE.VIEW.ASYNC.S ;  /* 0x00000000000073c6 */ /* 0x000e240000000000 */
[----:B0-----:R0:W1:Y:S01]  /*0780*/  @!UP0 SYNCS.EXCH.64 URZ, [UR6+0x80], UR4 ;  /* 0x00008004063f85b2 */ /* 0x0010620008000100 */
[----:B------:R-:W-:Y:S02]  /*0790*/  ISETP.EQ.AND P1, PT, R3, RZ, P1 ;  /* 0x000000ff0300720c */ /* 0x000fe40000f22270 */
[----:B------:R-:W-:Y:S02]  /*07a0*/  @P2 ISETP.NE.AND P5, PT, R4, R11, PT ;  /* 0x0000000b0400220c */ /* 0x000fe40003fa5270 */
[----:B------:R-:W-:Y:S02]  /*07b0*/  SEL R3, RZ, 0x1, !P0 ;  /* 0x00000001ff037807 */ /* 0x000fe40004000000 */
[----:B------:R-:W-:-:S02]  /*07c0*/  @P2 SEL R6, RZ, 0x1, P5 ;  /* 0x00000001ff062807 */ /* 0x000fc40002800000 */
[----:B------:R-:W-:Y:S02]  /*07d0*/  SEL R4, RZ, 0x1, !P1 ;  /* 0x00000001ff047807 */ /* 0x000fe40004800000 */
[----:B------:R-:W-:Y:S02]  /*07e0*/  LOP3.LUT R6, R6, R3, RZ, 0xc0, !PT ;  /* 0x0000000306067212 */ /* 0x000fe400078ec0ff */
[----:B------:R-:W-:Y:S01]  /*07f0*/  SEL R4, R4, 0x2, P6 ;  /* 0x0000000204047807 */ /* 0x000fe20003000000 */
[----:B------:R0:W2:Y:S01]  /*0800*/  @!UP1 SYNCS.EXCH.64 URZ, [UR6+0x88], UR4 ;  /* 0x00008804063f95b2 */ /* 0x0000a20008000100 */
[----:B------:R-:W-:Y:S01]  /*0810*/  NOP ;  /* 0x0000000000007918 */ /* 0x000fe20000000000 */
[----:B------:R-:W-:Y:S05]  /*0820*/  @!P3 BRA `(.L_x_3) ;  /* 0x000000000008b947 */ /* 0x000fea0003800000 */
[----:B-12---:R-:W-:Y:S01]  /*0830*/  UCGABAR_ARV ;  /* 0x00000000000079c7 */ /* 0x006fe20008000000 */
[----:B------:R-:W-:Y:S05]  /*0840*/  BRA `(.L_x_4) ;  /* 0x0000000000047947 */ /* 0x000fea0003800000 */
.L_x_3:
[----:B-12---:R-:W-:Y:S01]  /*0850*/  NOP ;  /* 0x0000000000007918 */ /* 0x006fe20000000000 */
.L_x_4:
[----:B------:R-:W1:Y:S01]  /*0860*/  LDC R2, c[0x0][0x65c] ;  /* 0x00019700ff027b82 */ /* 0x000e620000000800 */
[----:B------:R-:W-:Y:S01]  /*0870*/  IMAD.MOV.U32 R3, RZ, RZ, RZ ;  /* 0x000000ffff037224 */ /* 0x000fe200078e00ff */
[----:B-1----:R-:W-:Y:S01]  /*0880*/  ISETP.NE.AND P2, PT, R2, 0x1, PT ;  /* 0x000000010200780c */ /* 0x002fe20003f45270 */
[----:B------:R-:W-:-:S12]  /*0890*/  IMAD.U32 R2, RZ, RZ, UR8 ;  /* 0x00000008ff027e24 */ /* 0x000fd8000f8e00ff */
[----:B------:R-:W1:Y:S01]  /*08a0*/  @P2 LDC R15, c[0x0][0x10] ;  /* 0x00000400ff0f2b82 */ /* 0x000e620000000800 */
[----:B------:R-:W-:Y:S02]  /*08b0*/  @P2 IMAD.MOV.U32 R9, RZ, RZ, RZ ;  /* 0x000000ffff092224 */ /* 0x000fe400078e00ff */
[----:B------:R-:W-:-:S05]  /*08c0*/  @P2 IMAD.MOV.U32 R17, RZ, RZ, RZ ;  /* 0x000000ffff112224 */ /* 0x000fca00078e00ff */
[----:B------:R-:W2:Y:S01]  /*08d0*/  @!P2 LDC R11, c[0x0][0xc] ;  /* 0x00000300ff0bab82 */ /* 0x000ea20000000800 */
[----:B-1----:R-:W-:-:S04]  /*08e0*/  @P2 IMAD.WIDE.U32 R14, R15, UR8, R8 ;  /* 0x000000080f0e2c25 */ /* 0x002fc8000f8e0008 */
[----:B--2---:R-:W-:-:S04]  /*08f0*/  @!P2 IMAD.WIDE.U32 R10, R8, R11, R2 ;  /* 0x0000000b080aa225 */ /* 0x004fc800078e0002 */
[----:B------:R-:W-:Y:S02]  /*0900*/  @P2 IMAD.MOV.U32 R2, RZ, RZ, R14 ;  /* 0x000000ffff022224 */ /* 0x000fe400078e000e */
[----:B------:R-:W-:Y:S02]  /*0910*/  @P2 IMAD.IADD R3, R15, 0x1, R17 ;  /* 0x000000010f032824 */ /* 0x000fe400078e0211 */
[----:B------:R-:W-:Y:S02]  /*0920*/  @!P2 IMAD.MOV.U32 R2, RZ, RZ, R10 ;  /* 0x000000ffff02a224 */ /* 0x000fe400078e000a */
[----:B------:R-:W-:Y:S01]  /*0930*/  @!P2 IMAD.MOV.U32 R3, RZ, RZ, R11 ;  /* 0x000000ffff03a224 */ /* 0x000fe200078e000b */
[----:B------:R-:W-:Y:S06]  /*0940*/  @!P3 BRA `(.L_x_5) ;  /* 0x00000000000cb947 */ /* 0x000fec0003800000 */
[----:B------:R-:W-:Y:S01]  /*0950*/  UCGABAR_WAIT ;  /* 0x0000000000007dc7 */ /* 0x000fe20008000000 */
[----:B------:R-:W-:Y:S01]  /*0960*/  CCTL.IVALL ;  /* 0x00000000ff00798f */ /* 0x000fe20002000000 */
[----:B------:R-:W-:Y:S05]  /*0970*/  BRA `(.L_x_6) ;  /* 0x0000000000047947 */ /* 0x000fea0003800000 */
.L_x_5:
[----:B------:R-:W-:Y:S06]  /*0980*/  BAR.SYNC.DEFER_BLOCKING 0x0 ;  /* 0x0000000000007b1d */ /* 0x000fec0000010000 */
.L_x_6:
[----:B------:R-:W-:Y:S05]  /*0990*/  @!P4 BRA `(.L_x_7) ;  /* 0x0000007400b0c947 */ /* 0x000fea0003800000 */
[----:B------:R-:W-:-:S13]  /*09a0*/  ISETP.GT.U32.AND P0, PT, R16, 0x1, PT ;  /* 0x000000011000780c */ /* 0x000fda0003f04070 */
[----:B0-----:R-:W-:Y:S05]  /*09b0*/  @P0 EXIT ;  /* 0x000000000000094d */ /* 0x001fea0003800000 */
[----:B------:R-:W-:Y:S01]  /*09c0*/  ULDC.64 UR4, c[0x0][0x650] ;  /* 0x0001940000047ab9 */ /* 0x000fe20000000a00 */
[----:B------:R-:W-:Y:S01]  /*09d0*/  PRMT R14, RZ, 0x7610, R14 ;  /* 0x00007610ff0e7816 */ /* 0x000fe2000000000e */
[----:B------:R-:W-:Y:S01]  /*09e0*/  IMAD.MOV.U32 R10, RZ, RZ, -0x1 ;  /* 0xffffffffff0a7424 */ /* 0x000fe200078e00ff */
[----:B------:R-:W-:Y:S01]  /*09f0*/  ISETP.GE.U32.AND P0, PT, R2, UR4, PT ;  /* 0x0000000402007c0c */ /* 0x000fe2000bf06070 */
[----:B------:R-:W-:Y:S02]  /*0a00*/  IMAD.MOV.U32 R11, RZ, RZ, -0x1 ;  /* 0xffffffffff0b7424 */ /* 0x000fe400078e00ff */
[----:B------:R-:W-:Y:S01]  /*0a10*/  IMAD.MOV.U32 R7, RZ, RZ, -0x1 ;  /* 0xffffffffff077424 */ /* 0x000fe200078e00ff */
[----:B------:R-:W-:-:S13]  /*0a20*/  ISETP.GE.U32.AND.EX P0, PT, R3, UR5, PT, P0 ;  /* 0x0000000503007c0c */ /* 0x000fda000bf06100 */
[----:B------:R-:W-:Y:S05]  /*0a30*/  @P0 BRA `(.L_x_8) ;  /* 0x0000000400280947 */ /* 0x000fea0003800000 */
[----:B------:R-:W0:Y:S01]  /*0a40*/  LDC.64 R22, c[0x0][0x628] ;  /* 0x00018a00ff167b82 */ /* 0x000e220000000a00 */
[----:B------:R-:W-:Y:S02]  /*0a50*/  IMAD.MOV.U32 R10, RZ, RZ, R2 ;  /* 0x000000ffff0a7224 */ /* 0x000fe400078e0002 */
[----:B------:R-:W-:-:S05]  /*0a60*/  IMAD.MOV.U32 R11, RZ, RZ, R3 ;  /* 0x000000ffff0b7224 */ /* 0x000fca00078e0003 */
[----:B------:R-:W1:Y:S08]  /*0a70*/  LDC R18, c[0x0][0x630] ;  /* 0x00018c00ff127b82 */ /* 0x000e700000000800 */
[----:B------:R-:W2:Y:S01]  /*0a80*/  LDC.64 R24, c[0x0][0x620] ;  /* 0x00018800ff187b82 */ /* 0x000ea20000000a00 */
[----:B0-----:R-:W-:-:S04]  /*0a90*/  ISETP.NE.U32.AND P0, PT, R22, RZ, PT ;  /* 0x000000ff1600720c */ /* 0x001fc80003f05070 */
[----:B------:R-:W-:-:S13]  /*0aa0*/  ISETP.NE.AND.EX P0, PT, R23, RZ, PT, P0 ;  /* 0x000000ff1700720c */ /* 0x000fda0003f05300 */
[----:B-12---:R-:W-:Y:S05]  /*0ab0*/  @!P0 BRA `(.L_x_9) ;  /* 0x0000000000288947 */ /* 0x006fea0003800000 */
[----:B------:R-:W0:Y:S02]  /*0ac0*/  LDC R7, c[0x0][0x634] ;  /* 0x00018d00ff077b82 */ /* 0x000e240000000800 */
[----:B0-----:R-:W-:-:S05]  /*0ad0*/  IADD3 R7, P0, R2, R7, RZ ;  /* 0x0000000702077210 */ /* 0x001fca0007f1e0ff */
[----:B------:R-:W-:-:S04]  /*0ae0*/  IMAD.X R19, RZ, RZ, R3, P0 ;  /* 0x000000ffff137224 */ /* 0x000fc800000e0603 */
[----:B------:R-:W-:-:S04]  /*0af0*/  IMAD.WIDE.U32 R10, R19, R22, RZ ;  /* 0x00000016130a7225 */ /* 0x000fc800078e00ff */
[----:B------:R-:W-:-:S04]  /*0b00*/  IMAD.WIDE.U32 R14, P0, R7, R23, R10 ;  /* 0x00000017070e7225 */ /* 0x000fc8000780000a */
[----:B------:R-:W-:-:S04]  /*0b10*/  IMAD.WIDE.U32 R10, R7, R22, RZ ;  /* 0x00000016070a7225 */ /* 0x000fc800078e00ff */
[----:B------:R-:W-:Y:S01]  /*0b20*/  IMAD.X R17, RZ, RZ, RZ, P0 ;  /* 0x000000ffff117224 */ /* 0x000fe200000e06ff */
[----:B------:R-:W-:Y:S01]  /*0b30*/  IADD3 RZ, P0, R11, R14, RZ ;  /* 0x0000000e0bff7210 */ /* 0x000fe20007f1e0ff */
[----:B------:R-:W-:-:S04]  /*0b40*/  IMAD.MOV.U32 R16, RZ, RZ, R15 ;  /* 0x000000ffff107224 */ /* 0x000fc800078e000f */
[----:B------:R-:W-:-:S08]  /*0b50*/  IMAD.WIDE.U32.X R10, R19, R23, R16, P0 ;  /* 0x00000017130a7225 */ /* 0x000fd000000e0410 */
.L_x_9:
[----:B------:R-:W0:Y:S01]  /*0b60*/  LDC.64 R26, c[0x0][0x640] ;  /* 0x00019000ff1a7b82 */ /* 0x000e220000000a00 */
[--C-:B------:R-:W-:Y:S01]  /*0b70*/  SHF.R.U64 R28, R10, R18, R11.reuse ;  /* 0x000000120a1c7219 */ /* 0x100fe2000000120b */
[----:B------:R-:W-:Y:S01]  /*0b80*/  IMAD R29, R13, R20, R8 ;  /* 0x000000140d1d7224 */ /* 0x000fe200078e0208 */
[----:B------:R-:W-:Y:S01]  /*0b90*/  SHF.R.U32.HI R7, RZ, R18, R11 ;  /* 0x00000012ff077219 */ /* 0x000fe2000001160b */
[----:B------:R-:W-:Y:S01]  /*0ba0*/  IMAD.MOV.U32 R23, RZ, RZ, 0x1 ;  /* 0x00000001ff177424 */ /* 0x000fe200078e00ff */
[----:B------:R-:W-:-:S03]  /*0bb0*/  IADD3 R9, P0, RZ, -R28, RZ ;  /* 0x8000001cff097210 */ /* 0x000fc60007f1e0ff */
[----:B------:R-:W1:Y:S02]  /*0bc0*/  LDC R16, c[0x0][0x618] ;  /* 0x00018600ff107b82 */ /* 0x000e640000000800 */
[----:B------:R-:W-:Y:S02]  /*0bd0*/  IMAD.X R7, RZ, RZ, ~R7, P0 ;  /* 0x000000ffff077224 */ /* 0x000fe400000e0e07 */
[----:B------:R-:W-:-:S04]  /*0be0*/  IMAD.WIDE.U32 R10, R9, R24, R2 ;  /* 0x00000018090a7225 */ /* 0x000fc800078e0002 */
[----:B------:R-:W2:Y:S01]  /*0bf0*/  LDC R15, c[0x0][0x608] ;  /* 0x00018200ff0f7b82 */ /* 0x000ea20000000800 */
[----:B------:R-:W-:-:S04]  /*0c00*/  IMAD R14, R7, R24, RZ ;  /* 0x00000018070e7224 */ /* 0x000fc800078e02ff */
[----:B------:R-:W-:-:S03]  /*0c10*/  IMAD R7, R9, R25, R14 ;  /* 0x0000001909077224 */ /* 0x000fc600078e020e */
[----:B------:R-:W3:Y:S01]  /*0c20*/  LDC R22, c[0x0][0x658] ;  /* 0x00019600ff167b82 */ /* 0x000ee20000000800 */
[----:B------:R-:W-:Y:S01]  /*0c30*/  IMAD.IADD R7, R11, 0x1, R7 ;  /* 0x000000010b077824 */ /* 0x000fe200078e0207 */
[----:B0-----:R-:W-:-:S04]  /*0c40*/  ISETP.NE.U32.AND P0, PT, R26, RZ, PT ;  /* 0x000000ff1a00720c */ /* 0x001fc80003f05070 */
[----:B------:R-:W-:Y:S02]  /*0c50*/  ISETP.NE.AND.EX P0, PT, R27, RZ, PT, P0 ;  /* 0x000000ff1b00720c */ /* 0x000fe40003f05300 */
[----:B------:R-:W0:Y:S01]  /*0c60*/  LDC R18, c[0x0][0x600] ;  /* 0x00018000ff127b82 */ /* 0x000e220000000800 */
[-CC-:B-1----:R-:W-:Y:S02]  /*0c70*/  SHF.R.U64 R19, R10, R16.reuse, R7.reuse ;  /* 0x000000100a137219 */ /* 0x182fe40000001207 */
[----:B------:R-:W-:Y:S01]  /*0c80*/  SHF.R.U32.HI R10, RZ, R16, R7 ;  /* 0x00000010ff0a7219 */ /* 0x000fe20000011607 */
[----:B------:R-:W-:-:S04]  /*0c90*/  IMAD.MOV.U32 R7, RZ, RZ, -0x1 ;  /* 0xffffffffff077424 */ /* 0x000fc800078e00ff */
[----:B------:R-:W1:Y:S01]  /*0ca0*/  LDC R21, c[0x0][0x648] ;  /* 0x00019200ff157b82 */ /* 0x000e620000000800 */
[-CC-:B--2---:R-:W-:Y:S02]  /*0cb0*/  SHF.R.U64 R16, R19, R15.reuse, R10.reuse ;  /* 0x0000000f13107219 */ /* 0x184fe4000000120a */
[----:B------:R-:W-:-:S05]  /*0cc0*/  SHF.R.U32.HI R9, RZ, R15, R10 ;  /* 0x0000000fff097219 */ /* 0x000fca000001160a */
[----:B------:R-:W2:Y:S01]  /*0cd0*/  LDC R24, c[0x0][0x638] ;  /* 0x00018e00ff187b82 */ /* 0x000ea20000000800 */
[-CC-:B---3--:R-:W-:Y:S02]  /*0ce0*/  SHF.R.U64 R20, R16, R22.reuse, R9.reuse ;  /* 0x0000001610147219 */ /* 0x188fe40000001209 */
[-C--:B------:R-:W-:Y:S02]  /*0cf0*/  SHF.L.U32 R7, R7, R22.reuse, RZ ;  /* 0x0000001607077219 */ /* 0x080fe400000006ff */
[----:B------:R-:W-:Y:S01]  /*0d00*/  SHF.R.U32.HI R9, RZ, R22, R9 ;  /* 0x00000016ff097219 */ /* 0x000fe20000011609 */
[----:B------:R-:W-:Y:S01]  /*0d10*/  IMAD.MOV.U32 R8, RZ, RZ, R20 ;  /* 0x000000ffff087224 */ /* 0x000fe200078e0014 */
[----:B------:R-:W-:Y:S01]  /*0d20*/  LOP3.LUT R13, RZ, R7, RZ, 0x33, !PT ;  /* 0x00000007ff0d7212 */ /* 0x000fe200078e33ff */
[----:B------:R-:W3:Y:S01]  /*0d30*/  LDC R25, c[0x0][0x610] ;  /* 0x00018400ff197b82 */ /* 0x000ee20000000800 */
[----:B------:R-:W-:Y:S05]  /*0d40*/  @!P0 BRA `(.L_x_10) ;  /* 0x0000000000288947 */ /* 0x000fea0003800000 */
[----:B------:R-:W4:Y:S02]  /*0d50*/  LDC R7, c[0x0][0x64c] ;  /* 0x00019300ff077b82 */ /* 0x000f240000000800 */
[----:B----4-:R-:W-:-:S05]  /*0d60*/  IADD3 R7, P0, R20, R7, RZ ;  /* 0x0000000714077210 */ /* 0x010fca0007f1e0ff */
        /* <DEDUP_REMOVED lines=8> */
.L_x_10:
[----:B-1----:R-:W-:Y:S01]  /*0df0*/  SHF.R.U64 R9, R8, R21, R9 ;  /* 0x0000001508097219 */ /* 0x002fe20000001209 */
[----:B0-----:R-:W-:Y:S01]  /*0e00*/  VIADD R10, R18, 0xffffffff ;  /* 0xffffffff120a7836 */ /* 0x001fe20000000000 */
[----:B------:R-:W-:Y:S01]  /*0e10*/  SHF.L.U32 R7, R23, R22, RZ ;  /* 0x0000001617077219 */ /* 0x000fe200000006ff */
[----:B------:R-:W-:Y:S01]  /*0e20*/  IMAD.MOV.U32 R14, RZ, RZ, 0x1 ;  /* 0x00000001ff0e7424 */ /* 0x000fe200078e00ff */
[----:B------:R-:W-:Y:S01]  /*0e30*/  LOP3.LUT R8, R16, R13, RZ, 0xc0, !PT ;  /* 0x0000000d10087212 */ /* 0x000fe200078ec0ff */
[----:B------:R-:W-:Y:S01]  /*0e40*/  IMAD.MOV R11, RZ, RZ, -R9 ;  /* 0x000000ffff0b7224 */ /* 0x000fe200078e0a09 */
[----:B------:R-:W-:Y:S02]  /*0e50*/  SEL R12, R12, R29, !P2 ;  /* 0x0000001d0c0c7207 */ /* 0x000fe40005000000 */
[----:B------:R-:W-:Y:S01]  /*0e60*/  LOP3.LUT R10, R19, R10, RZ, 0xc0, !PT ;  /* 0x0000000a130a7212 */ /* 0x000fe200078ec0ff */
[----:B------:R-:W-:Y:S02]  /*0e70*/  IMAD R9, R7, R9, R8 ;  /* 0x0000000907097224 */ /* 0x000fe400078e0208 */
[----:B--2---:R-:W-:-:S02]  /*0e80*/  IMAD R7, R11, R24, R20 ;  /* 0x000000180b077224 */ /* 0x004fc400078e0214 */
[----:B---3--:R-:W-:Y:S02]  /*0e90*/  IMAD R12, R9, R25, R12 ;  /* 0x00000019090c7224 */ /* 0x008fe400078e020c */
[----:B------:R-:W-:-:S05]  /*0ea0*/  IMAD R7, R7, R18, R10 ;  /* 0x0000001207077224 */ /* 0x000fca00078e020a */
[----:B------:R-:W-:Y:S02]  /*0eb0*/  SEL R11, R7, R12, !P2 ;  /* 0x0000000c070b7207 */ /* 0x000fe40005000000 */
[----:B------:R-:W-:Y:S01]  /*0ec0*/  SEL R10, R12, R7, !P2 ;  /* 0x000000070c0a7207 */ /* 0x000fe20005000000 */
[----:B------:R-:W-:-:S07]  /*0ed0*/  IMAD.MOV.U32 R7, RZ, RZ, R28 ;  /* 0x000000ffff077224 */ /* 0x000fce00078e001c */
.L_x_8:
[----:B------:R-:W-:-:S08]  /*0ee0*/  NOP ;  /* 0x0000000000007918 */ /* 0x000fd00000000000 */
[----:B------:R-:W0:Y:S02]  /*0ef0*/  USETMAXREG.TRY_ALLOC.CTAPOOL UP0, 0xe8 ;  /* 0x000000e8000079c8 */ /* 0x000e240008000600 */
[----:B0-----:R-:W-:-:S13]  /*0f00*/  PLOP3.LUT P0, PT, PT, PT, UP0, 0x80, 0x0 ;  /* 0x000000000000781c */ /* 0x001fda0003f0f008 */
[----:B------:R-:W-:Y:S05]  /*0f10*/  @!P0 BRA `(.L_x_8) ;  /* 0xfffffffc00f08947 */ /* 0x000fea000383ffff */
[----:B------:R-:W-:Y:S01]  /*0f20*/  ULDC.64 UR4, c[0x0][0x598] ;  /* 0x0001660000047ab9 */ /* 0x000fe20000000a00 */
[----:B------:R-:W-:Y:S01]  /*0f30*/  ULDC.64 UR16, c[0x0][0x208] ;  /* 0x0000820000107ab9 */ /* 0x000fe20000000a00 */
[----:B------:R-:W-:-:S04]  /*0f40*/  ISETP.NE.U32.AND P0, PT, RZ, UR4, PT ;  /* 0x00000004ff007c0c */ /* 0x000fc8000bf05070 */
[----:B------:R-:W-:-:S13]  /*0f50*/  ISETP.NE.AND.EX P0, PT, RZ, UR5, PT, P0 ;  /* 0x00000005ff007c0c */ /* 0x000fda000bf05300 */
[----:B------:R-:W-:Y:S05]  /*0f60*/  @!P0 BRA `(.L_x_11) ;  /* 0x00000000001c8947 */ /* 0x000fea0003800000 */
[----:B------:R-:W0:Y:S02]  /*0f70*/  LDC.64 R8, c[0x0][0x598] ;  /* 0x00016600ff087b82 */ /* 0x000e240000000a00 */
[----:B0-----:R-:W2:Y:S02]  /*0f80*/  LDG.E.64 R8, desc[UR16][R8.64] ;  /* 0x0000001008087981 */ /* 0x001ea4000c1e1b00 */
[----:B--2---:R-:W-:-:S04]  /*0f90*/  ISETP.NE.U32.AND P0, PT, R8, RZ, PT ;  /* 0x000000ff0800720c */ /* 0x004fc80003f05070 */
[----:B------:R-:W-:-:S13]  /*0fa0*/  ISETP.NE.AND.EX P0, PT, R9, RZ, PT, P0 ;  /* 0x000000ff0900720c */ /* 0x000fda0003f05300 */
[----:B------:R-:W-:Y:S05]  /*0fb0*/  @!P0 BRA `(.L_x_11) ;  /* 0x0000000000088947 */ /* 0x000fea0003800000 */
[----:B------:R0:W5:Y:S01]  /*0fc0*/  LD.E R8, desc[UR16][R8.64] ;  /* 0x0000001008087980 */ /* 0x000162000c101900 */
[----:B------:R-:W-:Y:S05]  /*0fd0*/  BRA `(.L_x_12) ;  /* 0x0000000000207947 */ /* 0x000fea0003800000 */
.L_x_11:
[----:B------:R-:W-:Y:S02]  /*0fe0*/  ULDC.64 UR4, c[0x0][0x588] ;  /* 0x0001620000047ab9 */ /* 0x000fe40000000a00 */
[----:B------:R-:W-:-:S04]  /*0ff0*/  ISETP.NE.U32.AND P0, PT, RZ, UR4, PT ;  /* 0x00000004ff007c0c */ /* 0x000fc8000bf05070 */
[----:B------:R-:W-:-:S13]  /*1000*/  ISETP.NE.AND.EX P0, PT, RZ, UR5, PT, P0 ;  /* 0x00000005ff007c0c */ /* 0x000fda000bf05300 */
[----:B------:R-:W-:Y:S05]  /*1010*/  @!P0 BRA `(.L_x_13) ;  /* 0x00000000000c8947 */ /* 0x000fea0003800000 */
[----:B------:R-:W0:Y:S02]  /*1020*/  LDC.64 R8, c[0x0][0x588] ;  /* 0x00016200ff087b82 */ /* 0x000e240000000a00 */
[----:B0-----:R1:W5:Y:S01]  /*1030*/  LDG.E R8, desc[UR16][R8.64] ;  /* 0x0000001008087981 */ /* 0x001362000c1e1900 */
[----:B------:R-:W-:Y:S05]  /*1040*/  BRA `(.L_x_12) ;  /* 0x0000000000047947 */ /* 0x000fea0003800000 */
.L_x_13:
[----:B------:R-:W2:Y:S02]  /*1050*/  LDC R8, c[0x0][0x580] ;  /* 0x00016000ff087b82 */ /* 0x000ea40000000800 */
.L_x_12:
[----:B------:R-:W-:Y:S02]  /*1060*/  ULDC.64 UR4, c[0x0][0x5a0] ;  /* 0x0001680000047ab9 */ /* 0x000fe40000000a00 */
[----:B------:R-:W-:-:S04]  /*1070*/  ISETP.NE.U32.AND P0, PT, RZ, UR4, PT ;  /* 0x00000004ff007c0c */ /* 0x000fc8000bf05070 */
[----:B------:R-:W-:-:S13]  /*1080*/  ISETP.NE.AND.EX P0, PT, RZ, UR5, PT, P0 ;  /* 0x00000005ff007c0c */ /* 0x000fda000bf05300 */
[----:B------:R-:W-:Y:S05]  /*1090*/  @!P0 BRA `(.L_x_14) ;  /* 0x00000000001c8947 */ /* 0x000fea0003800000 */
[----:B------:R-:W3:Y:S02]  /*10a0*/  LDC.64 R12, c[0x0][0x5a0] ;  /* 0x00016800ff0c7b82 */ /* 0x000ee40000000a00 */
[----:B---3--:R-:W3:Y:S02]  /*10b0*/  LDG.E.64 R12, desc[UR16][R12.64] ;  /* 0x000000100c0c7981 */ /* 0x008ee4000c1e1b00 */
[----:B---3--:R-:W-:-:S04]  /*10c0*/  ISETP.NE.U32.AND P0, PT, R12, RZ, PT ;  /* 0x000000ff0c00720c */ /* 0x008fc80003f05070 */
[----:B------:R-:W-:-:S13]  /*10d0*/  ISETP.NE.AND.EX P0, PT, R13, RZ, PT, P0 ;  /* 0x000000ff0d00720c */ /* 0x000fda0003f05300 */
[----:B------:R-:W-:Y:S05]  /*10e0*/  @!P0 BRA `(.L_x_14) ;  /* 0x0000000000088947 */ /* 0x000fea0003800000 */
[----:B01----:R0:W5:Y:S01]  /*10f0*/  LD.E R9, desc[UR16][R12.64] ;  /* 0x000000100c097980 */ /* 0x003162000c101900 */
[----:B------:R-:W-:Y:S05]  /*1100*/  BRA `(.L_x_15) ;  /* 0x0000000000207947 */ /* 0x000fea0003800000 */
.L_x_14:
[----:B------:R-:W-:Y:S02]  /*1110*/  ULDC.64 UR4, c[0x0][0x590] ;  /* 0x0001640000047ab9 */ /* 0x000fe40000000a00 */
[----:B------:R-:W-:-:S04]  /*1120*/  ISETP.NE.U32.AND P0, PT, RZ, UR4, PT ;  /* 0x00000004ff007c0c */ /* 0x000fc8000bf05070 */
[----:B------:R-:W-:-:S13]  /*1130*/  ISETP.NE.AND.EX P0, PT, RZ, UR5, PT, P0 ;  /* 0x00000005ff007c0c */ /* 0x000fda000bf05300 */
[----:B------:R-:W-:Y:S05]  /*1140*/  @!P0 BRA `(.L_x_16) ;  /* 0x00000000000c8947 */ /* 0x000fea0003800000 */
[----:B------:R-:W0:Y:S02]  /*1150*/  LDC.64 R12, c[0x0][0x590] ;  /* 0x00016400ff0c7b82 */ /* 0x000e240000000a00 */
[----:B01----:R1:W5:Y:S01]  /*1160*/  LDG.E R9, desc[UR16][R12.64] ;  /* 0x000000100c097981 */ /* 0x003362000c1e1900 */
[----:B------:R-:W-:Y:S05]  /*1170*/  BRA `(.L_x_15) ;  /* 0x0000000000047947 */ /* 0x000fea0003800000 */
.L_x_16:
[----:B01----:R-:W3:Y:S02]  /*1180*/  LDC R9, c[0x0][0x584] ;  /* 0x00016100ff097b82 */ /* 0x003ee40000000800 */
.L_x_15:
[----:B------:R-:W-:-:S13]  /*1190*/  LOP3.LUT P0, RZ, R14, 0xff, RZ, 0xc0, !PT ;  /* 0x000000ff0eff7812 */ /* 0x000fda000780c0ff */
[----:B------:R-:W-:Y:S05]  /*11a0*/  @!P0 EXIT ;  /* 0x000000000000894d */ /* 0x000fea0003800000 */
[----:B------:R-:W-:Y:S01]  /*11b0*/  ULDC UR4, c[0x0][0x28c] ;  /* 0x0000a30000047ab9 */ /* 0x000fe20000000800 */
[----:B------:R-:W-:Y:S01]  /*11c0*/  LOP3.LUT R142, R4, 0x1, RZ, 0xfc, !PT ;  /* 0x00000001048e7812 */ /* 0x000fe200078efcff */
[----:B------:R-:W-:-:S04]  /*11d0*/  UIADD3 UR4, UR4, 0x7f, URZ ;  /* 0x0000007f04047890 */ /* 0x000fc8000fffe03f */
[----:B------:R-:W-:-:S04]  /*11e0*/  USHF.R.S32.HI UR5, URZ, 0x1f, UR4 ;  /* 0x0000001f3f057899 */ /* 0x000fc80008011404 */
[----:B------:R-:W-:-:S03]  /*11f0*/  ULEA.HI UR5, UR5, UR4, URZ, 0x7 ;  /* 0x0000000405057291 */ /* 0x000fc6000f8f383f */
[----:B------:R-:W-:Y:S01]  /*1200*/  UMOV UR4, URZ ;  /* 0x0000003f00047c82 */ /* 0x000fe20008000000 */
[----:B------:R-:W-:-:S03]  /*1210*/  USHF.R.S32.HI UR9, URZ, 0x7, UR5 ;  /* 0x000000073f097899 */ /* 0x000fc60008011405 */
[----:B------:R-:W-:-:S09]  /*1220*/  UMOV UR5, URZ ;  /* 0x0000003f00057c82 */ /* 0x000fd20008000000 */
.L_x_171:
[----:B01----:R-:W-:Y:S01]  /*1230*/  LOP3.LUT R12, R0, 0x80, RZ, 0xc0, !PT ;  /* 0x00000080000c7812 */ /* 0x003fe200078ec0ff */
[----:B------:R-:W0:Y:S01]  /*1240*/  S2UR UR13, SR_CgaCtaId ;  /* 0x00000000000d79c3 */ /* 0x000e220000008800 */
[----:B------:R-:W-:Y:S01]  /*1250*/  UMOV UR12, 0x400 ;  /* 0x00000400000c7882 */ /* 0x000fe20000000000 */
[----:B------:R-:W-:Y:S01]  /*1260*/  UMOV UR6, URZ ;  /* 0x0000003f00067c82 */ /* 0x000fe20008000000 */
[----:B------:R-:W-:Y:S01]  /*1270*/  SHF.R.U32.HI R12, RZ, 0x7, R12 ;  /* 0x00000007ff0c7819 */ /* 0x000fe2000001160c */
[----:B------:R-:W-:Y:S01]  /*1280*/  UMOV UR7, URZ ;  /* 0x0000003f00077c82 */ /* 0x000fe20008000000 */
[----:B------:R-:W-:Y:S01]  /*1290*/  UMOV UR18, UR5 ;  /* 0x0000000500127c82 */ /* 0x000fe20008000000 */
[----:B------:R-:W-:Y:S02]  /*12a0*/  CS2R R16, SRZ ;  /* 0x0000000000107805 */ /* 0x000fe4000001ff00 */
[----:B------:R-:W-:Y:S01]  /*12b0*/  CS2R R14, SRZ ;  /* 0x00000000000e7805 */ /* 0x000fe2000001ff00 */
[----:B------:R-:W1:Y:S01]  /*12c0*/  LDC R13, c[0x0][0x28c] ;  /* 0x0000a300ff0d7b82 */ /* 0x000e620000000800 */
[----:B------:R-:W4:Y:S01]  /*12d0*/  SHFL.IDX PT, R12, R12, RZ, 0x1f ;  /* 0x00001fff0c0c7589 */ /* 0x000f2200000e0000 */
[----:B------:R-:W-:-:S02]  /*12e0*/  CS2R R18, SRZ ;  /* 0x0000000000127805 */ /* 0x000fc4000001ff00 */
[----:B------:R-:W-:Y:S02]  /*12f0*/  CS2R R20, SRZ ;  /* 0x0000000000147805 */ /* 0x000fe4000001ff00 */
[----:B------:R-:W-:Y:S02]  /*1300*/  CS2R R22, SRZ ;  /* 0x0000000000167805 */ /* 0x000fe4000001ff00 */
[----:B------:R-:W-:Y:S02]  /*1310*/  CS2R R88, SRZ ;  /* 0x0000000000587805 */ /* 0x000fe4000001ff00 */
[----:B------:R-:W-:Y:S02]  /*1320*/  CS2R R90, SRZ ;  /* 0x00000000005a7805 */ /* 0x000fe4000001ff00 */
[----:B------:R-:W-:Y:S02]  /*1330*/  CS2R R94, SRZ ;  /* 0x00000000005e7805 */ /* 0x000fe4000001ff00 */
        /* <DEDUP_REMOVED lines=16> */
[----:B-1----:R-:W-:Y:S02]  /*1440*/  ISETP.GE.AND P0, PT, R13, 0x1, PT ;  /* 0x000000010d00780c */ /* 0x002fe40003f06270 */
[----:B------:R-:W-:Y:S02]  /*1450*/  CS2R R126, SRZ ;  /* 0x00000000007e7805 */ /* 0x000fe4000001ff00 */
[----:B----4-:R-:W-:-:S02]  /*1460*/  R2UR UR8, R12 ;  /* 0x000000000c0872ca */ /* 0x010fc400000e0000 */
[----:B------:R-:W-:Y:S02]  /*1470*/  CS2R R128, SRZ ;  /* 0x0000000000807805 */ /* 0x000fe4000001ff00 */
[----:B------:R-:W-:Y:S02]  /*1480*/  CS2R R130, SRZ ;  /* 0x0000000000827805 */ /* 0x000fe4000001ff00 */
[----:B------:R-:W-:Y:S02]  /*1490*/  CS2R R132, SRZ ;  /* 0x0000000000847805 */ /* 0x000fe4000001ff00 */
[----:B------:R-:W-:Y:S02]  /*14a0*/  CS2R R134, SRZ ;  /* 0x0000000000867805 */ /* 0x000fe4000001ff00 */
[----:B------:R-:W-:Y:S02]  /*14b0*/  CS2R R136, SRZ ;  /* 0x0000000000887805 */ /* 0x000fe4000001ff00 */
[----:B------:R-:W-:Y:S01]  /*14c0*/  CS2R R138, SRZ ;  /* 0x00000000008a7805 */ /* 0x000fe2000001ff00 */
[----:B------:R-:W-:Y:S01]  /*14d0*/  IMAD.MOV.U32 R141, RZ, RZ, RZ ;  /* 0x000000ffff8d7224 */ /* 0x000fe200078e00ff */
[----:B------:R-:W-:Y:S01]  /*14e0*/  CS2R R24, SRZ ;  /* 0x0000000000187805 */ /* 0x000fe2000001ff00 */
[----:B------:R-:W-:Y:S01]  /*14f0*/  IMAD.MOV.U32 R143, RZ, RZ, RZ ;  /* 0x000000ffff8f7224 */ /* 0x000fe200078e00ff */
[----:B---3--:R-:W-:Y:S01]  /*1500*/  CS2R R26, SRZ ;  /* 0x00000000001a7805 */ /* 0x008fe2000001ff00 */
[----:B------:R-:W-:Y:S01]  /*1510*/  IMAD.U32 R144, RZ, RZ, UR4 ;  /* 0x00000004ff907e24 */ /* 0x000fe2000f8e00ff */
[----:B------:R-:W-:Y:S01]  /*1520*/  CS2R R28, SRZ ;  /* 0x00000000001c7805 */ /* 0x000fe2000001ff00 */
[----:B------:R-:W-:Y:S01]  /*1530*/  ULEA.HI UR10, UR8, UR8, URZ, 0x1 ;  /* 0x00000008080a7291 */ /* 0x000fe2000f8f083f */
[----:B------:R-:W-:-:S02]  /*1540*/  CS2R R30, SRZ ;  /* 0x00000000001e7805 */ /* 0x000fc4000001ff00 */
[----:B------:R-:W-:Y:S02]  /*1550*/  CS2R R32, SRZ ;  /* 0x0000000000207805 */ /* 0x000fe4000001ff00 */
[----:B------:R-:W-:Y:S01]  /*1560*/  CS2R R34, SRZ ;  /* 0x0000000000227805 */ /* 0x000fe2000001ff00 */
[----:B------:R-:W-:Y:S01]  /*1570*/  ULOP3.LUT UR11, UR10, 0x7fffe, URZ, 0xc0, !UPT ;  /* 0x0007fffe0a0b7892 */ /* 0x000fe2000f8ec03f */
[----:B------:R-:W-:Y:S01]  /*1580*/  CS2R R36, SRZ ;  /* 0x0000000000247805 */ /* 0x000fe2000001ff00 */
[----:B0-----:R-:W-:Y:S01]  /*1590*/  ULEA UR10, UR13, UR12, 0x18 ;  /* 0x0000000c0d0a7291 */ /* 0x001fe2000f8ec03f */
[----:B------:R-:W-:Y:S01]  /*15a0*/  CS2R R38, SRZ ;  /* 0x0000000000267805 */ /* 0x000fe2000001ff00 */
[----:B------:R-:W-:Y:S01]  /*15b0*/  UIADD3 UR11, UR8, -UR11, URZ ;  /* 0x8000000b080b7290 */ /* 0x000fe2000fffe03f */
[----:B------:R-:W-:Y:S02]  /*15c0*/  CS2R R40, SRZ ;  /* 0x0000000000287805 */ /* 0x000fe4000001ff00 */
[----:B------:R-:W-:Y:S01]  /*15d0*/  CS2R R42, SRZ ;  /* 0x00000000002a7805 */ /* 0x000fe2000001ff00 */
[----:B------:R-:W-:Y:S01]  /*15e0*/  UMOV UR8, URZ ;  /* 0x0000003f00087c82 */ /* 0x000fe20008000000 */
[----:B------:R-:W-:Y:S01]  /*15f0*/  ULEA UR11, UR11, UR10, 0xd ;  /* 0x0000000a0b0b7291 */ /* 0x000fe2000f8e683f */
[----:B------:R-:W-:-:S02]  /*1600*/  CS2R R44, SRZ ;  /* 0x00000000002c7805 */ /* 0x000fc4000001ff00 */
[----:B------:R-:W-:Y:S02]  /*1610*/  CS2R R46, SRZ ;  /* 0x00000000002e7805 */ /* 0x000fe4000001ff00 */
[----:B------:R-:W-:Y:S01]  /*1620*/  CS2R R48, SRZ ;  /* 0x0000000000307805 */ /* 0x000fe2000001ff00 */
[----:B------:R-:W-:Y:S01]  /*1630*/  UIADD3 UR11, UR11, 0x180, URZ ;  /* 0x000001800b0b7890 */ /* 0x000fe2000fffe03f */
[----:B------:R-:W-:Y:S02]  /*1640*/  CS2R R50, SRZ ;  /* 0x0000000000327805 */ /* 0x000fe4000001ff00 */
[----:B------:R-:W-:Y:S02]  /*1650*/  CS2R R52, SRZ ;  /* 0x0000000000347805 */ /* 0x000fe4000001ff00 */
[----:B------:R-:W-:Y:S01]  /*1660*/  CS2R R54, SRZ ;  /* 0x0000000000367805 */ /* 0x000fe2000001ff00 */
[----:B------:R-:W-:Y:S01]  /*1670*/  USHF.R.U32.HI UR11, URZ, 0x4, UR11 ;  /* 0x000000043f0b7899 */ /* 0x000fe2000801160b */
[----:B------:R-:W-:-:S02]  /*1680*/  CS2R R56, SRZ ;  /* 0x0000000000387805 */ /* 0x000fc4000001ff00 */
[----:B------:R-:W-:Y:S02]  /*1690*/  CS2R R58, SRZ ;  /* 0x00000000003a7805 */ /* 0x000fe4000001ff00 */
[----:B------:R-:W-:Y:S01]  /*16a0*/  CS2R R60, SRZ ;  /* 0x00000000003c7805 */ /* 0x000fe2000001ff00 */
[----:B------:R-:W-:Y:S01]  /*16b0*/  ULOP3.LUT UR11, UR11, 0x3fff, URZ, 0xc0, !UPT ;  /* 0x00003fff0b0b7892 */ /* 0x000fe2000f8ec03f */
        /* <DEDUP_REMOVED lines=12> */
[----:B------:R-:W-:Y:S01]  /*1780*/  CS2R R86, SRZ ;  /* 0x0000000000567805 */ /* 0x000fe2000001ff00 */
[----:B------:R-:W-:Y:S06]  /*1790*/  @!P0 BRA `(.L_x_17) ;  /* 0x0000000800608947 */ /* 0x000fec0003800000 */
[----:B------:R-:W-:-:S13]  /*17a0*/  ISETP.NE.AND P1, PT, R142, 0x3, PT ;  /* 0x000000038e00780c */ /* 0x000fda0003f25270 */
[----:B------:R-:W-:Y:S05]  /*17b0*/  @!P1 BRA `(.L_x_18) ;  /* 0x0000000000049947 */ /* 0x000fea0003800000 */
[----:B------:R-:W-:Y:S01]  /*17c0*/  BPT.TRAP 0x1 ;  /* 0x000000040000795c */ /* 0x000fe20000300000 */
.L_x_18:
[----:B------:R-:W-:Y:S01]  /*17d0*/  ULEA UR6, UR5, UR10, 0x3 ;  /* 0x0000000a05067291 */ /* 0x000fe2000f8e183f */
[----:B------:R-:W-:-:S05]  /*17e0*/  IMAD.U32 R12, RZ, RZ, UR4 ;  /* 0x00000004ff0c7e24 */ /* 0x000fca000f8e00ff */
[----:B------:R-:W-:-:S04]  /*17f0*/  SHF.L.U32 R12, R12, 0x1f, RZ ;  /* 0x0000001f0c0c7819 */ /* 0x000fc800000006ff */
[----:B------:R0:W1:Y:S01]  /*1800*/  SYNCS.PHASECHK.TRANS64.TRYWAIT P0, [UR6], R12 ;  /* 0x0000000cff0075a7 */ /* 0x0000620008000146 */
[----:B------:R-:W-:Y:S05]  /*1810*/  @!P1 BRA `(.L_x_19) ;  /* 0x0000000000049947 */ /* 0x000fea0003800000 */
[----:B------:R-:W-:Y:S01]  /*1820*/  BPT.TRAP 0x1 ;  /* 0x000000040000795c */ /* 0x000fe20000300000 */
.L_x_19:
[----:B-1----:R-:W-:Y:S05]  /*1830*/  @P0 BRA `(.L_x_20) ;  /* 0x0000000000080947 */ /* 0x002fea0003800000 */
[----:B------:R-:W1:Y:S02]  /*1840*/  SYNCS.PHASECHK.TRANS64.TRYWAIT P0, [UR6], R12 ;  /* 0x0000000cff0075a7 */ /* 0x000e640008000146 */
[----:B-1----:R-:W-:Y:S05]  /*1850*/  @!P0 BRA `(.L_x_21) ;  /* 0x0000007c00cc8947 */ /* 0x002fea0003800000 */
.L_x_20:
[----:B------:R-:W-:Y:S01]  /*1860*/  UIADD3 UR6, UR10, 0x1c180, URZ ;  /* 0x0001c1800a067890 */ /* 0x000fe2000fffe03f */
[----:B------:R-:W-:Y:S01]  /*1870*/  WARPGROUP.ARRIVE ;  /* 0x00000000000079c5 */ /* 0x000fe20000000000 */
[----:B------:R-:W-:Y:S01]  /*1880*/  ULOP3.LUT UR8, UR11, 0x10000, URZ, 0xfc, !UPT ;  /* 0x000100000b087892 */ /* 0x000fe2000f8efc3f */
[----:B------:R-:W-:Y:S01]  /*1890*/  CS2R R16, SRZ ;  /* 0x0000000000107805 */ /* 0x000fe2000001ff00 */
[----:B------:R-:W-:Y:S01]  /*18a0*/  USHF.R.U32.HI UR6, URZ, 0x4, UR6 ;  /* 0x000000043f067899 */ /* 0x000fe20008011606 */
[----:B------:R-:W-:Y:S01]  /*18b0*/  CS2R R14, SRZ ;  /* 0x00000000000e7805 */ /* 0x000fe2000001ff00 */
[----:B------:R-:W-:Y:S01]  /*18c0*/  UMOV UR13, 0x40000040 ;  /* 0x40000040000d7882 */ /* 0x000fe20000000000 */
[----:B------:R-:W-:Y:S01]  /*18d0*/  UMOV UR15, 0x40000040 ;  /* 0x40000040000f7882 */ /* 0x000fe20000000000 */
[----:B------:R-:W-:Y:S01]  /*18e0*/  ULOP3.LUT UR6, UR6, 0x3fff, URZ, 0xc0, !UPT ;  /* 0x00003fff06067892 */ /* 0x000fe2000f8ec03f */
[----:B------:R-:W-:Y:S02]  /*18f0*/  CS2R R18, SRZ ;  /* 0x0000000000127805 */ /* 0x000fe4000001ff00 */
[----:B------:R-:W-:-:S02]  /*1900*/  CS2R R20, SRZ ;  /* 0x0000000000147805 */ /* 0x000fc4000001ff00 */
[----:B------:R-:W-:Y:S01]  /*1910*/  CS2R R22, SRZ ;  /* 0x0000000000167805 */ /* 0x000fe2000001ff00 */
[----:B------:R-:W-:Y:S01]  /*1920*/  ULOP3.LUT UR7, UR6, 0x10000, URZ, 0xfc, !UPT ;  /* 0x0001000006077892 */ /* 0x000fe2000f8efc3f */
[----:B------:R-:W-:Y:S01]  /*1930*/  CS2R R88, SRZ ;  /* 0x0000000000587805 */ /* 0x000fe2000001ff00 */
[----:B------:R-:W-:Y:S01]  /*1940*/  ULEA UR6, UR5, UR8, 0xa ;  /* 0x0000000805067291 */ /* 0x000fe2000f8e503f */
[----:B------:R-:W-:Y:S01]  /*1950*/  CS2R R90, SRZ ;  /* 0x00000000005a7805 */ /* 0x000fe2000001ff00 */
[----:B------:R-:W-:Y:S01]  /*1960*/  ULEA UR7, UR5, UR7, 0xa ;  /* 0x0000000705077291 */ /* 0x000fe2000f8e503f */
[----:B------:R-:W-:Y:S02]  /*1970*/  CS2R R94, SRZ ;  /* 0x00000000005e7805 */ /* 0x000fe4000001ff00 */
[----:B------:R-:W-:Y:S02]  /*1980*/  CS2R R92, SRZ ;  /* 0x00000000005c7805 */ /* 0x000fe4000001ff00 */
[----:B------:R-:W-:-:S02]  /*1990*/  CS2R R96, SRZ ;  /* 0x0000000000607805 */ /* 0x000fc4000001ff00 */
[----:B------:R-:W-:Y:S01]  /*19a0*/  CS2R R98, SRZ ;  /* 0x0000000000627805 */ /* 0x000fe2000001ff00 */
[----:B------:R-:W-:Y:S01]  /*19b0*/  UMOV UR12, UR6 ;  /* 0x00000006000c7c82 */ /* 0x000fe20008000000 */
[----:B------:R-:W-:Y:S01]  /*19c0*/  CS2R R100, SRZ ;  /* 0x0000000000647805 */ /* 0x000fe2000001ff00 */
[----:B------:R-:W-:Y:S01]  /*19d0*/  UMOV UR14, UR7 ;  /* 0x00000007000e7c82 */ /* 0x000fe20008000000 */
[----:B------:R-:W-:Y:S01]  /*19e0*/  CS2R R102, SRZ ;  /* 0x0000000000667805 */ /* 0x000fe2000001ff00 */
[----:B------:R-:W-:Y:S01]  /*19f0*/  QGMMA.64x128x32.F32.E5M2.E5M2 R24, gdesc[UR12], RZ, !UPT ;  /* 0x01e000000c1879f3 */ /* 0x000fe2000c7038ff */
[----:B------:R-:W-:Y:S01]  /*1a00*/  UIADD3 UR12, UR6, 0x2, URZ ;  /* 0x00000002060c7890 */ /* 0x000fe2000fffe03f */
[----:B------:R-:W-:Y:S01]  /*1a10*/  CS2R R104, SRZ ;  /* 0x0000000000687805 */ /* 0x000fe2000001ff00 */
[----:B------:R-:W-:Y:S01]  /*1a20*/  UIADD3 UR14, UR7, 0x2, URZ ;  /* 0x00000002070e7890 */ /* 0x000fe2000fffe03f */
[----:B------:R-:W-:Y:S01]  /*1a30*/  CS2R R106, SRZ ;  /* 0x00000000006a7805 */ /* 0x000fe2000001ff00 */
[----:B------:R-:W-:Y:S01]  /*1a40*/  UMOV UR13, 0x40000040 ;  /* 0x40000040000d7882 */ /* 0x000fe20000000000 */
[----:B------:R-:W-:Y:S01]  /*1a50*/  UMOV UR15, 0x40000040 ;  /* 0x40000040000f7882 */ /* 0x000fe20000000000 */
        /* <DEDUP_REMOVED lines=16> */
[----:B------:R-:W-:Y:S02]  /*1b60*/  IMAD.MOV.U32 R141, RZ, RZ, RZ ;  /* 0x000000ffff8d7224 */ /* 0x000fe400078e00ff */
[----:B------:R-:W-:Y:S01]  /*1b70*/  IMAD.MOV.U32 R143, RZ, RZ, RZ ;  /* 0x000000ffff8f7224 */ /* 0x000fe200078e00ff */
[----:B------:R-:W-:Y:S01]  /*1b80*/  QGMMA.64x128x32.F32.E5M2.E5M2 R24, gdesc[UR12], R24 ;  /* 0x01e000000c1879f3 */ /* 0x000fe20008703818 */
[----:B------:R-:W-:Y:S02]  /*1b90*/  UIADD3 UR12, UR6, 0x4, URZ ;  /* 0x00000004060c7890 */ /* 0x000fe4000fffe03f */
[----:B------:R-:W-:Y:S01]  /*1ba0*/  UIADD3 UR14, UR7, 0x4, URZ ;  /* 0x00000004070e7890 */ /* 0x000fe2000fffe03f */
[----:B------:R-:W-:Y:S01]  /*1bb0*/  UMOV UR13, 0x40000040 ;  /* 0x40000040000d7882 */ /* 0x000fe20000000000 */
[----:B------:R-:W-:-:S07]  /*1bc0*/  UMOV UR15, 0x40000040 ;  /* 0x40000040000f7882 */ /* 0x000fce0000000000 */
[----:B------:R-:W-:Y:S01]  /*1bd0*/  QGMMA.64x128x32.F32.E5M2.E5M2 R24, gdesc[UR12], R24 ;  /* 0x01e000000c1879f3 */ /* 0x000fe20008703818 */
[----:B------:R-:W-:Y:S02]  /*1be0*/  UIADD3 UR14, UR7, 0x6, URZ ;  /* 0x00000006070e7890 */ /* 0x000fe4000fffe03f */
[----:B------:R-:W-:Y:S01]  /*1bf0*/  UIADD3 UR12, UR6, 0x6, URZ ;  /* 0x00000006060c7890 */ /* 0x000fe2000fffe03f */
[----:B------:R-:W-:Y:S01]  /*1c00*/  ULDC UR7, c[0x0][0x50c] ;  /* 0x0001430000077ab9 */ /* 0x000fe20000000800 */
[----:B------:R-:W-:Y:S01]  /*1c10*/  UMOV UR13, 0x40000040 ;  /* 0x40000040000d7882 */ /* 0x000fe20000000000 */
[----:B------:R-:W-:Y:S01]  /*1c20*/  UISETP.NE.AND UP0, UPT, UR7, 0x4, UPT ;  /* 0x000000040700788c */ /* 0x000fe2000bf05270 */
[----:B------:R-:W-:Y:S01]  /*1c30*/  UMOV UR15, 0x40000040 ;  /* 0x40000040000f7882 */ /* 0x000fe20000000000 */
[----:B------:R-:W-:Y:S02]  /*1c40*/  UMOV UR6, 0x4 ;  /* 0x0000000400067882 */ /* 0x000fe40000000000 */
[----:B------:R-:W-:-:S06]  /*1c50*/  USEL UR7, URZ, 0x1, UP0 ;  /* 0x000000013f077887 */ /* 0x000fcc0008000000 */
[----:B------:R-:W-:Y:S01]  /*1c60*/  ISETP.NE.AND P0, PT, RZ, UR7, PT ;  /* 0x00000007ff007c0c */ /* 0x000fe2000bf05270 */
[----:B------:R-:W-:-:S12]  /*1c70*/  QGMMA.64x128x32.F32.E5M2.E5M2 R24, gdesc[UR12], R24, gsb0 ;  /* 0x01e000000c1879f3 */ /* 0x000fd80008003818 */
[----:B------:R-:W-:Y:S05]  /*1c80*/  @!P0 BRA `(.L_x_22) ;  /* 0x0000000400088947 */ /* 0x000fea0003800000 */
[----:B------:R-:W-:Y:S02]  /*1c90*/  WARPGROUP.DEPBAR.LE gsb0, 0x0 ;  /* 0x00008000000079c5 */ /* 0x000fe40000010000 */
[----:B------:R-:W-:-:S01]  /*1ca0*/  FADD R143, RZ, R24 ;  /* 0x00000018ff8f7221 */ /* 0x000fc20000000000 */
[----:B------:R-:W-:Y:S01]  /*1cb0*/  FADD R138, RZ, R25 ;  /* 0x00000019ff8a7221 */ /* 0x000fe20000000000 */
        /* <DEDUP_REMOVED lines=62> */
[----:B------:R-:W-:-:S06]  /*20a0*/  UMOV UR6, URZ ;  /* 0x0000003f00067c82 */ /* 0x000fcc0008000000 */
.L_x_22:
[----:B------:R-:W-:-:S04]  /*20b0*/  UIADD3 UR18, UR5, 0x1, URZ ;  /* 0x0000000105127890 */ /* 0x000fc8000fffe03f */
[----:B------:R-:W-:-:S04]  /*20c0*/  UISETP.NE.AND UP0, UPT, UR18, 0x7, UPT ;  /* 0x000000071200788c */ /* 0x000fc8000bf05270 */
[----:B------:R-:W-:Y:S02]  /*20d0*/  USEL UR8, URZ, 0x1, UP0 ;  /* 0x000000013f087887 */ /* 0x000fe40008000000 */
[----:B------:R-:W-:Y:S02]  /*20e0*/  USEL UR18, UR18, URZ, UP0 ;  /* 0x0000003f12127287 */ /* 0x000fe40008000000 */
[----:B------:R-:W-:-:S06]  /*20f0*/  ULOP3.LUT UR8, UR4, UR8, URZ, 0x3c, !UPT ;  /* 0x0000000804087292 */ /* 0x000fcc000f8e3c3f */
[----:B------:R-:W-:Y:S01]  /*2100*/  IMAD.U32 R144, RZ, RZ, UR8 ;  /* 0x00000008ff907e24 */ /* 0x000fe2000f8e00ff */
[----:B------:R-:W-:-:S06]  /*2110*/  UMOV UR8, 0x1 ;  /* 0x0000000100087882 */ /* 0x000fcc0000000000 */
.L_x_17:
[----:B------:R-:W-:-:S04]  /*2120*/  UISETP.LT.AND UP0, UPT, UR9, 0x1, UPT ;  /* 0x000000010900788c */ /* 0x000fc8000bf01270 */
[----:B------:R-:W-:-:S04]  /*2130*/  USEL UR12, UR9, 0x1, UP0 ;  /* 0x00000001090c7887 */ /* 0x000fc80008000000 */
[----:B------:R-:W-:-:S04]  /*2140*/  UIADD3 UR12, UR9, -UR12, URZ ;  /* 0x8000000c090c7290 */ /* 0x000fc8000fffe03f */
[----:B------:R-:W-:-:S06]  /*2150*/  UISETP.GE.AND UP0, UPT, UR12, 0x1, UPT ;  /* 0x000000010c00788c */ /* 0x000fcc000bf06270 */
[----:B------:R-:W-:-:S13]  /*2160*/  PLOP3.LUT P0, PT, PT, PT, UP0, 0x80, 0x0 ;  /* 0x000000000000781c */ /* 0x000fda0003f0f008 */
[----:B------:R-:W-:Y:S05]  /*2170*/  @!P0 BRA `(.L_x_23) ;  /* 0x0000000800388947 */ /* 0x000fea0003800000 */
[----:B01----:R-:W-:Y:S01]  /*2180*/  IMAD.U32 R12, RZ, RZ, UR12 ;  /* 0x0000000cff0c7e24 */ /* 0x003fe2000f8e00ff */
[----:B------:R-:W-:Y:S01]  /*2190*/  ULDC UR19, c[0x0][0x50c] ;  /* 0x0001430000137ab9 */ /* 0x000fe20000000800 */
[----:B------:R-:W-:-:S07]  /*21a0*/  IMAD.U32 R13, RZ, RZ, UR5 ;  /* 0x00000005ff0d7e24 */ /* 0x000fce000f8e00ff */
.L_x_31:
[----:B------:R-:W-:-:S13]  /*21b0*/  ISETP.NE.AND P1, PT, R142, 0x3, PT ;  /* 0x000000038e00780c */ /* 0x000fda0003f25270 */
[----:B------:R-:W-:Y:S05]  /*21c0*/  @!P1 BRA `(.L_x_24) ;  /* 0x0000000000049947 */ /* 0x000fea0003800000 */
[----:B------:R-:W-:Y:S01]  /*21d0*/  BPT.TRAP 0x1 ;  /* 0x000000040000795c */ /* 0x000fe20000300000 */
.L_x_24:
[----:B------:R-:W0:Y:S01]  /*21e0*/  S2UR UR12, SR_CgaCtaId ;  /* 0x00000000000c79c3 */ /* 0x000e220000008800 */
[----:B------:R-:W-:Y:S01]  /*21f0*/  UMOV UR10, 0x400 ;  /* 0x00000400000a7882 */ /* 0x000fe20000000000 */
[----:B------:R-:W-:Y:S01]  /*2200*/  SHF.L.U32 R140, R144, 0x1f, RZ ;  /* 0x0000001f908c7819 */ /* 0x000fe200000006ff */
[----:B0-----:R-:W-:-:S04]  /*2210*/  ULEA UR10, UR12, UR10, 0x18 ;  /* 0x0000000a0c0a7291 */ /* 0x001fc8000f8ec03f */
[----:B------:R-:W-:-:S09]  /*2220*/  ULEA UR12, UR18, UR10, 0x3 ;  /* 0x0000000a120c7291 */ /* 0x000fd2000f8e183f */
[----:B------:R0:W1:Y:S01]  /*2230*/  SYNCS.PHASECHK.TRANS64.TRYWAIT P0, [UR12], R140 ;  /* 0x0000008cff0075a7 */ /* 0x000062000800014c */
[----:B------:R-:W-:Y:S05]  /*2240*/  @!P1 BRA `(.L_x_25) ;  /* 0x0000000000049947 */ /* 0x000fea0003800000 */
[----:B------:R-:W-:Y:S01]  /*2250*/  BPT.TRAP 0x1 ;  /* 0x000000040000795c */ /* 0x000fe20000300000 */
.L_x_25:
[----:B-1----:R-:W-:Y:S05]  /*2260*/  @P0 BRA `(.L_x_26) ;  /* 0x0000000000080947 */ /* 0x002fea0003800000 */
[----:B------:R-:W1:Y:S02]  /*2270*/  SYNCS.PHASECHK.TRANS64.TRYWAIT P0, [UR12], R140 ;  /* 0x0000008cff0075a7 */ /* 0x000e64000800014c */
[----:B-1----:R-:W-:Y:S05]  /*2280*/  @!P0 BRA `(.L_x_27) ;  /* 0x0000007400588947 */ /* 0x002fea0003800000 */
.L_x_26:
[----:B------:R-:W-:Y:S01]  /*2290*/  UIADD3 UR12, UR10, 0x1c180, URZ ;  /* 0x0001c1800a0c7890 */ /* 0x000fe2000fffe03f */
[----:B------:R-:W-:Y:S01]  /*22a0*/  WARPGROUP.ARRIVE ;  /* 0x00000000000079c5 */ /* 0x000fe20000000000 */
[----:B------:R-:W-:Y:S02]  /*22b0*/  UISETP.NE.AND UP0, UPT, UR7, URZ, UPT ;  /* 0x0000003f0700728c */ /* 0x000fe4000bf05270 */
[----:B------:R-:W-:Y:S02]  /*22c0*/  USHF.R.U32.HI UR12, URZ, 0x4, UR12 ;  /* 0x000000043f0c7899 */ /* 0x000fe4000801160c */
[----:B------:R-:W-:Y:S02]  /*22d0*/  USEL UR8, UR8, URZ, !UP0 ;  /* 0x0000003f08087287 */ /* 0x000fe4000c000000 */
[----:B------:R-:W-:Y:S02]  /*22e0*/  ULOP3.LUT UR12, UR12, 0x3fff, URZ, 0xc0, !UPT ;  /* 0x00003fff0c0c7892 */ /* 0x000fe4000f8ec03f */
[----:B------:R-:W-:-:S02]  /*22f0*/  UISETP.NE.U32.AND UP0, UPT, UR8, URZ, UPT ;  /* 0x0000003f0800728c */ /* 0x000fc4000bf05070 */
[----:B------:R-:W-:Y:S02]  /*2300*/  ULOP3.LUT UR7, UR11, 0x10000, URZ, 0xfc, !UPT ;  /* 0x000100000b077892 */ /* 0x000fe4000f8efc3f */
[----:B------:R-:W-:Y:S02]  /*2310*/  ULOP3.LUT UR8, UR12, 0x10000, URZ, 0xfc, !UPT ;  /* 0x000100000c087892 */ /* 0x000fe4000f8efc3f */
[----:B------:R-:W-:Y:S02]  /*2320*/  ULEA UR7, UR18, UR7, 0xa ;  /* 0x0000000712077291 */ /* 0x000fe4000f8e503f */
[----:B------:R-:W-:Y:S01]  /*2330*/  ULEA UR8, UR18, UR8, 0xa ;  /* 0x0000000812087291 */ /* 0x000fe2000f8e503f */
[----:B------:R-:W-:Y:S01]  /*2340*/  UMOV UR13, 0x40000040 ;  /* 0x40000040000d7882 */ /* 0x000fe20000000000 */
[----:B------:R-:W-:Y:S01]  /*2350*/  UMOV UR15, 0x40000040 ;  /* 0x40000040000f7882 */ /* 0x000fe20000000000 */
[----:B------:R-:W-:Y:S02]  /*2360*/  UIADD3 UR6, UR6, 0x4, URZ ;  /* 0x0000000406067890 */ /* 0x000fe4000fffe03f */
[----:B------:R-:W-:-:S02]  /*2370*/  UMOV UR12, UR7 ;  /* 0x00000007000c7c82 */ /* 0x000fc40008000000 */
[----:B------:R-:W-:Y:S02]  /*2380*/  UMOV UR14, UR8 ;  /* 0x00000008000e7c82 */ /* 0x000fe40008000000 */
[----:B------:R-:W-:Y:S01]  /*2390*/  QGMMA.64x128x32.F32.E5M2.E5M2 R24, gdesc[UR12], R24, UP0 ;  /* 0x01e000000c1879f3 */ /* 0x000fe2000bf03818 */
[----:B------:R-:W-:Y:S02]  /*23a0*/  UIADD3 UR12, UR7, 0x2, URZ ;  /* 0x00000002070c7890 */ /* 0x000fe4000fffe03f */
[----:B------:R-:W-:Y:S01]  /*23b0*/  UIADD3 UR14, UR8, 0x2, URZ ;  /* 0x00000002080e7890 */ /* 0x000fe2000fffe03f */
[----:B------:R-:W-:Y:S01]  /*23c0*/  UMOV UR13, 0x40000040 ;  /* 0x40000040000d7882 */ /* 0x000fe20000000000 */
[----:B------:R-:W-:Y:S01]  /*23d0*/  UMOV UR15, 0x40000040 ;  /* 0x40000040000f7882 */ /* 0x000fe20000000000 */
[----:B------:R-:W-:-:S06]  /*23e0*/  UISETP.NE.AND UP0, UPT, UR6, UR19, UPT ;  /* 0x000000130600728c */ /* 0x000fcc000bf05270 */
        /* <DEDUP_REMOVED lines=8> */
[----:B------:R-:W-:Y:S01]  /*2470*/  UMOV UR13, 0x40000040 ;  /* 0x40000040000d7882 */ /* 0x000fe20000000000 */
[----:B------:R-:W-:Y:S01]  /*2480*/  UMOV UR15, 0x40000040 ;  /* 0x40000040000f7882 */ /* 0x000fe20000000000 */
[----:B------:R-:W-:-:S06]  /*2490*/  USEL UR7, URZ, 0x1, UP0 ;  /* 0x000000013f077887 */ /* 0x000fcc0008000000 */
[----:B------:R-:W-:Y:S01]  /*24a0*/  ISETP.NE.AND P0, PT, RZ, UR7, PT ;  /* 0x00000007ff007c0c */ /* 0x000fe2000bf05270 */
[----:B------:R-:W-:Y:S03]  /*24b0*/  QGMMA.64x128x32.F32.E5M2.E5M2 R24, gdesc[UR12], R24, gsb0 ;  /* 0x01e000000c1879f3 */ /* 0x000fe60008003818 */
[----:B------:R-:W-:-:S09]  /*24c0*/  WARPGROUP.DEPBAR.LE gsb0, 0x1 ;  /* 0x00008000000079c5 */ /* 0x000fd20000010100 */
[----:B------:R-:W-:Y:S05]  /*24d0*/  @!P0 BRA `(.L_x_28) ;  /* 0x0000000400088947 */ /* 0x000fea0003800000 */
[----:B------:R-:W-:Y:S02]  /*24e0*/  WARPGROUP.DEPBAR.LE gsb0, 0x0 ;  /* 0x00008000000079c5 */ /* 0x000fe40000010000 */
[----:B------:R-:W-:-:S01]  /*24f0*/  FADD R143, R24, R143 ;  /* 0x0000008f188f7221 */ /* 0x000fc20000000000 */
[----:B------:R-:W-:Y:S01]  /*2500*/  FADD R138, R25, R138 ;  /* 0x0000008a198a7221 */ /* 0x000fe20000000000 */
        /* <DEDUP_REMOVED lines=62> */
[----:B------:R-:W-:-:S06]  /*28f0*/  UMOV UR6, URZ ;  /* 0x0000003f00067c82 */ /* 0x000fcc0008000000 */
.L_x_28:
[----:B------:R-:W-:Y:S05]  /*2900*/  @!P1 BRA `(.L_x_29) ;  /* 0x0000000000049947 */ /* 0x000fea0003800000 */
[----:B------:R-:W-:Y:S01]  /*2910*/  BPT.TRAP 0x1 ;  /* 0x000000040000795c */ /* 0x000fe20000300000 */
.L_x_29:
[----:B------:R-:W-:-:S13]  /*2920*/  ISETP.NE.AND P0, PT, R6, RZ, PT ;  /* 0x000000ff0600720c */ /* 0x000fda0003f05270 */
[----:B01----:R-:W-:-:S05]  /*2930*/  @P0 LEA R140, R13, UR10, 0x3 ;  /* 0x0000000a0d8c0c11 */ /* 0x003fca000f8e18ff */
[----:B------:R-:W-:-:S05]  /*2940*/  @P0 VIADD R140, R140, 0x38 ;  /* 0x000000388c8c0836 */ /* 0x000fca0000000000 */
[----:B------:R-:W-:-:S04]  /*2950*/  @P0 PRMT R140, R5, 0x654, R140 ;  /* 0x00000654058c0816 */ /* 0x000fc8000000008c */
[----:B------:R0:W-:Y:S01]  /*2960*/  @P0 SYNCS.ARRIVE.TRANS64.RED.A1T0 RZ, [R140+URZ], RZ ;  /* 0x000000ff8cff09a7 */ /* 0x0001e2000810043f */
[----:B------:R-:W-:-:S13]  /*2970*/  ISETP.GT.U32.AND P0, PT, R4, 0x1, PT ;  /* 0x000000010400780c */ /* 0x000fda0003f04070 */
[----:B0-----:R-:W-:Y:S05]  /*2980*/  @P0 BRA `(.L_x_30) ;  /* 0x0000000000040947 */ /* 0x001fea0003800000 */
[----:B------:R-:W-:Y:S01]  /*2990*/  BPT.TRAP 0x1 ;  /* 0x000000040000795c */ /* 0x000fe20000300000 */
.L_x_30:
[----:B------:R-:W-:Y:S01]  /*29a0*/  UIADD3 UR18, UR18, 0x1, URZ ;  /* 0x0000000112127890 */ /* 0x000fe2000fffe03f */
[C---:B------:R-:W-:Y:S01]  /*29b0*/  ISETP.GT.AND P1, PT, R12.reuse, 0x1, PT ;  /* 0x000000010c00780c */ /* 0x040fe20003f24270 */
[----:B------:R-:W-:Y:S02]  /*29c0*/  VIADD R13, R13, 0x1 ;  /* 0x000000010d0d7836 */ /* 0x000fe40000000000 */
[----:B------:R-:W-:Y:S01]  /*29d0*/  UISETP.NE.AND UP0, UPT, UR18, 0x7, UPT ;  /* 0x000000071200788c */ /* 0x000fe2000bf05270 */
[----:B------:R-:W-:Y:S02]  /*29e0*/  VIADD R12, R12, 0xffffffff ;  /* 0xffffffff0c0c7836 */ /* 0x000fe40000000000 */
[C---:B------:R-:W-:Y:S01]  /*29f0*/  ISETP.NE.AND P0, PT, R13.reuse, 0x7, PT ;  /* 0x000000070d00780c */ /* 0x040fe20003f05270 */
[----:B------:R-:W-:Y:S02]  /*2a00*/  USEL UR8, URZ, 0x1, UP0 ;  /* 0x000000013f087887 */ /* 0x000fe40008000000 */
[----:B------:R-:W-:Y:S01]  /*2a10*/  USEL UR18, UR18, URZ, UP0 ;  /* 0x0000003f12127287 */ /* 0x000fe20008000000 */
[----:B------:R-:W-:-:S03]  /*2a20*/  SEL R13, R13, RZ, P0 ;  /* 0x000000ff0d0d7207 */ /* 0x000fc60000000000 */
[----:B------:R-:W-:Y:S01]  /*2a30*/  LOP3.LUT R144, R144, UR8, RZ, 0x3c, !PT ;  /* 0x0000000890907c12 */ /* 0x000fe2000f8e3cff */
[----:B------:R-:W-:Y:S01]  /*2a40*/  UMOV UR8, 0x1 ;  /* 0x0000000100087882 */ /* 0x000fe20000000000 */
[----:B------:R-:W-:Y:S06]  /*2a50*/  @P1 BRA `(.L_x_31) ;  /* 0xfffffff400d41947 */ /* 0x000fec000383ffff */
.L_x_23:
[----:B------:R-:W-:Y:S01]  /*2a60*/  UISETP.NE.AND UP0, UPT, UR6, URZ, UPT ;  /* 0x0000003f0600728c */ /* 0x000fe2000bf05270 */
[----:B01----:R-:W0:Y:S03]  /*2a70*/  LDC R12, c[0x0][0x28c] ;  /* 0x0000a300ff0c7b82 */ /* 0x003e260000000800 */
[----:B------:R-:W-:-:S06]  /*2a80*/  USEL UR6, URZ, 0x1, !UP0 ;  /* 0x000000013f067887 */ /* 0x000fcc000c000000 */
[----:B------:R-:W-:Y:S02]  /*2a90*/  ISETP.NE.AND P0, PT, RZ, UR6, PT ;  /* 0x00000006ff007c0c */ /* 0x000fe4000bf05270 */
[----:B0-----:R-:W-:-:S11]  /*2aa0*/  ISETP.GE.AND P1, PT, R12, 0x1, PT ;  /* 0x000000010c00780c */ /* 0x001fd60003f26270 */
[----:B------:R-:W-:Y:S05]  /*2ab0*/  @!P0 BRA `(.L_x_32) ;  /* 0x0000000400048947 */ /* 0x000fea0003800000 */
[----:B------:R-:W-:Y:S02]  /*2ac0*/  WARPGROUP.DEPBAR.LE gsb0, 0x0 ;  /* 0x00008000000079c5 */ /* 0x000fe40000010000 */
[----:B------:R-:W-:Y:S01]  /*2ad0*/  FADD R143, R24, R143 ;  /* 0x0000008f188f7221 */ /* 0x000fe20000000000 */
        /* <DEDUP_REMOVED lines=62> */
[----:B------:R-:W-:-:S07]  /*2ec0*/  FADD R16, R16, R87 ;  /* 0x0000005710107221 */ /* 0x000fce0000000000 */
.L_x_32:
[----:B------:R-:W-:Y:S02]  /*2ed0*/  WARPGROUP.DEPBAR.LE gsb0, 0x0 ;  /* 0x00008000000079c5 */ /* 0x000fe40000010000 */
[----:B------:R-:W-:Y:S05]  /*2ee0*/  @!P1 BRA `(.L_x_33) ;  /* 0x00000000005c9947 */ /* 0x000fea0003800000 */
[----:B------:R-:W-:-:S13]  /*2ef0*/  ISETP.NE.AND P0, PT, R142, 0x3, PT ;  /* 0x000000038e00780c */ /* 0x000fda0003f05270 */
[----:B------:R-:W-:Y:S05]  /*2f00*/  @!P0 BRA `(.L_x_34) ;  /* 0x0000000000048947 */ /* 0x000fea0003800000 */
[----:B------:R-:W-:Y:S01]  /*2f10*/  BPT.TRAP 0x1 ;  /* 0x000000040000795c */ /* 0x000fe20000300000 */
.L_x_34:
[----:B------:R-:W-:Y:S01]  /*2f20*/  ISETP.NE.AND P0, PT, R6, RZ, PT ;  /* 0x000000ff0600720c */ /* 0x000fe20003f05270 */
[----:B------:R-:W-:Y:S01]  /*2f30*/  BSSY B0, `(.L_x_35) ;  /* 0x0000010000007945 */ /* 0x000fe20003800000 */
[----:B------:R-:W-:-:S11]  /*2f40*/  ISETP.GT.U32.AND P1, PT, R4, 0x1, PT ;  /* 0x000000010400780c */ /* 0x000fd60003f24070 */
[----:B------:R-:W-:Y:S05]  /*2f50*/  @!P0 BRA `(.L_x_36) ;  /* 0x0000000000348947 */ /* 0x000fea0003800000 */
[----:B------:R-:W-:-:S04]  /*2f60*/  UISETP.LT.AND UP0, UPT, UR9, 0x1, UPT ;  /* 0x000000010900788c */ /* 0x000fc8000bf01270 */
[----:B------:R-:W-:-:S04]  /*2f70*/  USEL UR8, UR9, 0x1, UP0 ;  /* 0x0000000109087887 */ /* 0x000fc80008000000 */
[----:B------:R-:W-:-:S04]  /*2f80*/  UIADD3 UR8, UR5, UR9, -UR8 ;  /* 0x0000000905087290 */ /* 0x000fc8000fffe808 */
[----:B------:R-:W-:-:S04]  /*2f90*/  UIMAD.WIDE.U32 UR6, UR8, 0x24924925, URZ ;  /* 0x24924925080678a5 */ /* 0x000fc8000f8e003f */
[----:B------:R-:W-:-:S04]  /*2fa0*/  UIADD3 UR6, UR8, -UR7, URZ ;  /* 0x8000000708067290 */ /* 0x000fc8000fffe03f */
[----:B------:R-:W-:-:S04]  /*2fb0*/  ULEA.HI UR6, UR6, UR7, URZ, 0x1f ;  /* 0x0000000706067291 */ /* 0x000fc8000f8ff83f */
[----:B------:R-:W-:-:S04]  /*2fc0*/  USHF.R.U32.HI UR6, URZ, 0x2, UR6 ;  /* 0x000000023f067899 */ /* 0x000fc80008011606 */
[----:B------:R-:W-:-:S04]  /*2fd0*/  UIMAD UR6, UR6, -0x7, UR8 ;  /* 0xfffffff9060678a4 */ /* 0x000fc8000f8e0208 */
[----:B------:R-:W-:-:S04]  /*2fe0*/  ULEA UR6, UR6, UR10, 0x3 ;  /* 0x0000000a06067291 */ /* 0x000fc8000f8e183f */
[----:B------:R-:W-:-:S06]  /*2ff0*/  UIADD3 UR6, UR6, 0x38, URZ ;  /* 0x0000003806067890 */ /* 0x000fcc000fffe03f */
[----:B------:R-:W-:-:S05]  /*3000*/  IMAD.U32 R12, RZ, RZ, UR6 ;  /* 0x00000006ff0c7e24 */ /* 0x000fca000f8e00ff */
[----:B------:R-:W-:-:S04]  /*3010*/  PRMT R12, R5, 0x654, R12 ;  /* 0x00000654050c7816 */ /* 0x000fc8000000000c */
[----:B------:R0:W-:Y:S03]  /*3020*/  SYNCS.ARRIVE.TRANS64.RED.A1T0 RZ, [R12+URZ], RZ ;  /* 0x000000ff0cff79a7 */ /* 0x0001e6000810043f */
.L_x_36:
[----:B------:R-:W-:Y:S05]  /*3030*/  BSYNC B0 ;  /* 0x0000000000007941 */ /* 0x000fea0003800000 */
.L_x_35:
[----:B------:R-:W-:Y:S05]  /*3040*/  @P1 BRA `(.L_x_33) ;  /* 0x0000000000041947 */ /* 0x000fea0003800000 */
[----:B------:R-:W-:Y:S01]  /*3050*/  BPT.TRAP 0x1 ;  /* 0x000000040000795c */ /* 0x000fe20000300000 */
.L_x_33:
[----:B------:R-:W1:Y:S01]  /*3060*/  LDC R26, c[0x0][0x288] ;  /* 0x0000a200ff1a7b82 */ /* 0x000e620000000800 */
[--C-:B0-----:R-:W-:Y:S01]  /*3070*/  SHF.R.U32.HI R12, RZ, 0x2, R0.reuse ;  /* 0x00000002ff0c7819 */ /* 0x101fe20000011600 */
[----:B------:R-:W-:Y:S01]  /*3080*/  UIADD3 UR8, UR9, UR5, URZ ;  /* 0x0000000509087290 */ /* 0x000fe2000fffe03f */
[----:B------:R-:W-:Y:S01]  /*3090*/  SHF.R.U32.HI R25, RZ, 0x7, R0 ;  /* 0x00000007ff197819 */ /* 0x000fe20000011600 */
[----:B------:R-:W-:Y:S01]  /*30a0*/  IMAD.SHL.U32 R29, R11, 0x80, RZ ;  /* 0x000000800b1d7824 */ /* 0x000fe200078e00ff */
[----:B------:R-:W-:Y:S01]  /*30b0*/  LOP3.LUT R13, R12, 0x7, RZ, 0xc0, !PT ;  /* 0x000000070c0d7812 */ /* 0x000fe200078ec0ff */
[----:B------:R-:W-:Y:S01]  /*30c0*/  UISETP.GT.U32.AND UP0, UPT, UR8, 0x6, UPT ;  /* 0x000000060800788c */ /* 0x000fe2000bf04070 */
[----:B------:R-:W-:Y:S01]  /*30d0*/  LOP3.LUT R24, R0, 0x60, RZ, 0xc0, !PT ;  /* 0x0000006000187812 */ /* 0x000fe200078ec0ff */
[----:B------:R-:W-:Y:S01]  /*30e0*/  UIMAD.WIDE.U32 UR6, UR8, 0x24924925, URZ ;  /* 0x24924925080678a5 */ /* 0x000fe2000f8e003f */
[----:B------:R-:W-:Y:S01]  /*30f0*/  LOP3.LUT R12, R25, 0x1, RZ, 0xc0, !PT ;  /* 0x00000001190c7812 */ /* 0x000fe200078ec0ff */
[----:B------:R-:W-:Y:S01]  /*3100*/  IMAD.SHL.U32 R31, R10, 0x80, RZ ;  /* 0x000000800a1f7824 */ /* 0x000fe200078e00ff */
[----:B------:R-:W-:Y:S01]  /*3110*/  SHF.R.U32.HI R28, RZ, 0x1, R24 ;  /* 0x00000001ff1c7819 */ /* 0x000fe20000011618 */
[----:B------:R-:W-:Y:S01]  /*3120*/  ULDC UR12, c[0x0][0x284] ;  /* 0x0000a100000c7ab9 */ /* 0x000fe20000000800 */
[----:B------:R-:W-:Y:S01]  /*3130*/  UISETP.LT.U32.AND UP0, UPT, UR9, 0x7, UP0 ;  /* 0x000000070900788c */ /* 0x000fe20008701070 */
[----:B------:R-:W-:Y:S01]  /*3140*/  IMAD.SHL.U32 R24, R12, 0x40, RZ ;  /* 0x000000400c187824 */ /* 0x000fe200078e00ff */
[----:B------:R-:W-:Y:S01]  /*3150*/  IADD3 R25, RZ, -R28, -R13 ;  /* 0x8000001cff197210 */ /* 0x000fe20007ffe80d */
[----:B------:R-:W-:Y:S01]  /*3160*/  UIADD3 UR5, UR8, -UR7, URZ ;  /* 0x8000000708057290 */ /* 0x000fe2000fffe03f */
[----:B------:R-:W-:Y:S01]  /*3170*/  SHF.R.S32.HI R34, RZ, 0x1f, R7 ;  /* 0x0000001fff227819 */ /* 0x000fe20000011407 */
[----:B------:R-:W-:Y:S01]  /*3180*/  UISETP.GE.U32.AND UP1, UPT, UR9, 0x7, UPT ;  /* 0x000000070900788c */ /* 0x000fe2000bf26070 */
[----:B------:R-:W-:Y:S01]  /*3190*/  LOP3.LUT R13, R24, 0x40, R13, 0xe2, !PT ;  /* 0x00000040180d7812 */ /* 0x000fe200078ee20d */
[----:B------:R-:W-:Y:S01]  /*31a0*/  IMAD.SHL.U32 R24, R0, 0x2, RZ ;  /* 0x0000000200187824 */ /* 0x000fe200078e00ff */
[----:B------:R-:W-:Y:S01]  /*31b0*/  USEL UR6, URZ, 0x1, !UP0 ;  /* 0x000000013f067887 */ /* 0x000fe2000c000000 */
[----:B------:R-:W-:Y:S01]  /*31c0*/  IMAD R30, R12, -0x40, R25 ;  /* 0xffffffc00c1e7824 */ /* 0x000fe200078e0219 */
[----:B------:R-:W-:Y:S01]  /*31d0*/  LOP3.LUT R12, R0, 0x3, RZ, 0xc0, !PT ;  /* 0x00000003000c7812 */ /* 0x000fe200078ec0ff */
[----:B------:R-:W-:Y:S01]  /*31e0*/  ULEA.HI UR5, UR5, UR7, URZ, 0x1f ;  /* 0x0000000705057291 */ /* 0x000fe2000f8ff83f */
[C---:B-1----:R-:W-:Y:S01]  /*31f0*/  ISETP.GE.AND P0, PT, R29.reuse, R26, PT ;  /* 0x0000001a1d00720c */ /* 0x042fe20003f06270 */
[----:B------:R-:W-:Y:S01]  /*3200*/  ULDC.64 UR10, c[0x0][0x5d0] ;  /* 0x00017400000a7ab9 */ /* 0x000fe20000000a00 */
[----:B------:R-:W-:Y:S01]  /*3210*/  LOP3.LUT R24, R29, 0x6, R24, 0xf8, !PT ;  /* 0x000000061d187812 */ /* 0x000fe200078ef818 */
[----:B------:R-:W-:Y:S01]  /*3220*/  IMAD R32, R34, UR10, RZ ;  /* 0x0000000a22207c24 */ /* 0x000fe2000f8e02ff */
[C---:B------:R-:W-:Y:S01]  /*3230*/  ISETP.GE.OR P0, PT, R31.reuse, UR12, P0 ;  /* 0x0000000c1f007c0c */ /* 0x040fe20008706670 */
[----:B------:R-:W-:Y:S01]  /*3240*/  ULOP3.LUT UR4, UR4, UR6, URZ, 0x3c, !UPT ;  /* 0x0000000604047292 */ /* 0x000fe2000f8e3c3f */
[----:B------:R-:W-:Y:S01]  /*3250*/  SHF.R.S32.HI R25, RZ, 0x1f, R24 ;  /* 0x0000001fff197819 */ /* 0x000fe20000011418 */
[----:B------:R-:W-:Y:S01]  /*3260*/  USHF.R.U32.HI UR5, URZ, 0x2, UR5 ;  /* 0x000000023f057899 */ /* 0x000fe20008011605 */
[----:B------:R-:W-:Y:S01]  /*3270*/  IMAD R12, R12, -0x2, R26 ;  /* 0xfffffffe0c0c7824 */ /* 0x000fe200078e021a */
[----:B------:R-:W-:Y:S01]  /*3280*/  IADD3 R36, -R31, UR12, R30 ;  /* 0x0000000c1f247c10 */ /* 0x000fe2000fffe11e */
[----:B------:R-:W-:Y:S01]  /*3290*/  IMAD.WIDE R26, R10, 0x80, RZ ;  /* 0x000000800a1a7825 */ /* 0x000fe200078e02ff */
[----:B------:R-:W-:-:S02]  /*32a0*/  @UP1 ULOP3.LUT UR4, UR4, 0x1, UR5, 0x78, !UPT ;  /* 0x0000000104041892 */ /* 0x000fc4000f8e7805 */
[----:B------:R-:W-:Y:S01]  /*32b0*/  UIMAD UR5, UR5, -0x7, UR8 ;  /* 0xfffffff9050578a4 */ /* 0x000fe2000f8e0208 */
[C---:B------:R-:W-:Y:S01]  /*32c0*/  IMAD R33, R7.reuse, UR11, R32 ;  /* 0x0000000b07217c24 */ /* 0x040fe2000f8e0220 */
[----:B------:R-:W-:Y:S01]  /*32d0*/  LOP3.LUT R35, R26, R13, R28, 0xfe, !PT ;  /* 0x0000000d1a237212 */ /* 0x000fe200078efe1c */
[----:B------:R-:W-:-:S04]  /*32e0*/  IMAD.WIDE.U32 R10, R7, UR10, R24 ;  /* 0x0000000a070a7c25 */ /* 0x000fc8000f8e0018 */
[----:B------:R-:W-:Y:S02]  /*32f0*/  IMAD.IADD R11, R11, 0x1, R33 ;  /* 0x000000010b0b7824 */ /* 0x000fe400078e0221 */
[----:B------:R-:W-:Y:S02]  /*3300*/  IMAD.IADD R29, R12, 0x1, -R29 ;  /* 0x000000010c1d7824 */ /* 0x000fe400078e0a1d */
[----:B------:R-:W-:Y:S01]  /*3310*/  IMAD.MOV.U32 R28, RZ, RZ, -0x1 ;  /* 0xffffffffff1c7424 */ /* 0x000fe200078e00ff */
[----:B------:R-:W-:Y:S06]  /*3320*/  @P0 BRA `(.L_x_37) ;  /* 0x0000004400a40947 */ /* 0x000fec0003800000 */
[----:B------:R-:W0:Y:S01]  /*3330*/  LDC.64 R32, c[0x0][0x5c8] ;  /* 0x00017200ff207b82 */ /* 0x000e220000000a00 */
[----:B------:R-:W-:Y:S01]  /*3340*/  ULDC.64 UR6, c[0x0][0x5c0] ;  /* 0x0001700000067ab9 */ /* 0x000fe20000000a00 */
[----:B------:R-:W-:Y:S01]  /*3350*/  BSSY B0, `(.L_x_37) ;  /* 0x0000466000007945 */ /* 0x000fe20003800000 */
[-C--:B0-----:R-:W-:Y:S02]  /*3360*/  IMAD R12, R27, R32.reuse, RZ ;  /* 0x000000201b0c7224 */ /* 0x081fe400078e02ff */
[----:B------:R-:W-:-:S04]  /*3370*/  IMAD.WIDE.U32 R10, R35, R32, R10 ;  /* 0x00000020230a7225 */ /* 0x000fc800078e000a */
[----:B------:R-:W-:Y:S01]  /*3380*/  IMAD R31, R35, R33, R12 ;  /* 0x00000021231f7224 */ /* 0x000fe200078e020c */
[----:B------:R-:W-:Y:S02]  /*3390*/  LEA R13, P0, R32, R10, 0x3 ;  /* 0x0000000a200d7211 */ /* 0x000fe400078018ff */
[----:B------:R-:W-:Y:S01]  /*33a0*/  IADD3 R12, P1, R10, UR6, RZ ;  /* 0x000000060a0c7c10 */ /* 0x000fe2000ff3e0ff */
[----:B------:R-:W-:Y:S01]  /*33b0*/  IMAD.IADD R31, R11, 0x1, R31 ;  /* 0x000000010b1f7824 */ /* 0x000fe200078e021f */
[----:B------:R-:W-:-:S04]  /*33c0*/  IADD3 R10, P3, R13, UR6, RZ ;  /* 0x000000060d0a7c10 */ /* 0x000fc8000ff7e0ff */
[----:B------:R-:W-:Y:S02]  /*33d0*/  LEA.HI.X R11, R32, R31, R33, 0x3, P0 ;  /* 0x0000001f200b7211 */ /* 0x000fe400000f1c21 */
[----:B---3-5:R-:W-:Y:S02]  /*33e0*/  FSETP.NEU.AND P0, PT, R9, RZ, PT ;  /* 0x000000ff0900720b */ /* 0x028fe40003f0d000 */
[----:B------:R-:W-:Y:S02]  /*33f0*/  IADD3.X R13, R31, UR7, RZ, P1, !PT ;  /* 0x000000071f0d7c10 */ /* 0x000fe40008ffe4ff */
[----:B------:R-:W-:-:S09]  /*3400*/  IADD3.X R11, R11, UR7, RZ, P3, !PT ;  /* 0x000000070b0b7c10 */ /* 0x000fd20009ffe4ff */
[----:B------:R-:W-:Y:S05]  /*3410*/  @!P0 BRA `(.L_x_38) ;  /* 0x00000034005c8947 */ /* 0x000fea0003800000 */
[----:B------:R-:W-:Y:S01]  /*3420*/  ULDC.64 UR6, c[0x0][0x5b8] ;  /* 0x00016e0000067ab9 */ /* 0x000fe20000000a00 */
[----:B------:R-:W-:Y:S01]  /*3430*/  ISETP.GE.AND P0, PT, R36, 0x1, PT ;  /* 0x000000012400780c */ /* 0x000fe20003f06270 */
[----:B------:R-:W-:Y:S01]  /*3440*/  IMAD R32, R34, UR6, RZ ;  /* 0x0000000622207c24 */ /* 0x000fe2000f8e02ff */
[----:B------:R-:W-:Y:S01]  /*3450*/  ULDC.64 UR10, c[0x0][0x5a8] ;  /* 0x00016a00000a7ab9 */ /* 0x000fe20000000a00 */
[----:B------:R-:W-:Y:S01]  /*3460*/  IMAD.WIDE.U32 R30, R7, UR6, R24 ;  /* 0x00000006071e7c25 */ /* 0x000fe2000f8e0018 */
[----:B------:R-:W-:Y:S01]  /*3470*/  ISETP.LT.OR P4, PT, R29, 0x1, !P0 ;  /* 0x000000011d00780c */ /* 0x000fe20004781670 */
[----:B------:R-:W-:Y:S02]  /*3480*/  BSSY B1, `(.L_x_39) ;  /* 0x000000c000017945 */ /* 0x000fe40003800000 */
[----:B------:R-:W-:Y:S01]  /*3490*/  IMAD R7, R7, UR7, R32 ;  /* 0x0000000707077c24 */ /* 0x000fe2000f8e0220 */
[----:B------:R-:W-:-:S03]  /*34a0*/  ULDC.64 UR6, c[0x0][0x5b0] ;  /* 0x00016c0000067ab9 */ /* 0x000fc60000000a00 */
[----:B------:R-:W-:Y:S02]  /*34b0*/  IMAD.IADD R31, R31, 0x1, R7 ;  /* 0x000000011f1f7824 */ /* 0x000fe400078e0207 */
[----:B------:R-:W-:Y:S02]  /*34c0*/  IMAD R7, R27, UR6, RZ ;  /* 0x000000061b077c24 */ /* 0x000fe4000f8e02ff */
[----:B------:R-:W-:-:S04]  /*34d0*/  IMAD.WIDE.U32 R24, R35, UR6, R30 ;  /* 0x0000000623187c25 */ /* 0x000fc8000f8e001e */
[----:B------:R-:W-:Y:S01]  /*34e0*/  IMAD R7, R35, UR7, R7 ;  /* 0x0000000723077c24 */ /* 0x000fe2000f8e0207 */
[----:B------:R-:W-:-:S04]  /*34f0*/  IADD3 R24, P1, R24, UR10, RZ ;  /* 0x0000000a18187c10 */ /* 0x000fc8000ff3e0ff */
[--C-:B------:R-:W-:Y:S02]  /*3500*/  IADD3.X R25, R25, UR11, R7.reuse, P1, !PT ;  /* 0x0000000b19197c10 */ /* 0x100fe40008ffe407 */
[----:B------:R-:W-:Y:S01]  /*3510*/  PRMT R7, RZ, 0x7610, R7 ;  /* 0x00007610ff077816 */ /* 0x000fe20000000007 */
[----:B------:R-:W-:Y:S06]  /*3520*/  @P4 BRA `(.L_x_40) ;  /* 0x0000000000044947 */ /* 0x000fec0003800000 */
[----:B------:R0:W5:Y:S02]  /*3530*/  LDG.E.U8 R7, desc[UR16][R24.64] ;  /* 0x0000001018077981 */ /* 0x000164000c1e1100 */
.L_x_40:
[----:B------:R-:W-:Y:S05]  /*3540*/  BSYNC B1 ;  /* 0x0000000000017941 */ /* 0x000fea0003800000 */
.L_x_39:
[----:B-----5:R-:W-:Y:S01]  /*3550*/  LOP3.LUT R7, R7, 0xff, RZ, 0xc0, !PT ;  /* 0x000000ff07077812 */ /* 0x020fe200078ec0ff */
[----:B------:R-:W-:Y:S01]  /*3560*/  BSSY B1, `(.L_x_41) ;  /* 0x000000b000017945 */ /* 0x000fe20003800000 */
[----:B------:R-:W-:Y:S02]  /*3570*/  ISETP.LT.OR P3, PT, R29, 0x2, !P0 ;  /* 0x000000021d00780c */ /* 0x000fe40004761670 */
[----:B------:R-:W-:-:S05]  /*3580*/  F2FP.F16.E5M2.UNPACK_B R7, R7 ;  /* 0x00000007ff07723e */ /* 0x000fca00020004ff */
[----:B------:R-:W-:Y:S01]  /*3590*/  HADD2.F32 R32, -RZ, R7.H0_H0 ;  /* 0x20000007ff207230 */ /* 0x000fe20000004100 */
[----:B------:R-:W-:-:S04]  /*35a0*/  PRMT R7, RZ, 0x7610, R7 ;  /* 0x00007610ff077816 */ /* 0x000fc80000000007 */
[----:B------:R-:W-:-:S04]  /*35b0*/  FMUL R32, R32, R9 ;  /* 0x0000000920207220 */ /* 0x000fc80000400000 */
[----:B--2---:R-:W-:-:S05]  /*35c0*/  FFMA R32, R143, R8, R32 ;  /* 0x000000088f207223 */ /* 0x004fca0000000020 */
[----:B------:R-:W-:-:S05]  /*35d0*/  F2FP.SATFINITE.E5M2.F32.PACK_AB_MERGE_C R33, RZ, R32, RZ ;  /* 0x00000020ff21723e */ /* 0x000fca00048060ff */
[----:B------:R1:W-:Y:S01]  /*35e0*/  @!P4 STG.E.U8 desc[UR16][R12.64], R33 ;  /* 0x000000210c00c986 */ /* 0x0003e2000c101110 */
[----:B------:R-:W-:Y:S05]  /*35f0*/  @P3 BRA `(.L_x_42) ;  /* 0x0000000000043947 */ /* 0x000fea0003800000 */
[----:B------:R2:W5:Y:S02]  /*3600*/  LDG.E.U8 R7, desc[UR16][R24.64+0x1] ;  /* 0x0000011018077981 */ /* 0x000564000c1e1100 */
.L_x_42:
[----:B------:R-:W-:Y:S05]  /*3610*/  BSYNC B1 ;  /* 0x0000000000017941 */ /* 0x000fea0003800000 */
.L_x_41:
[----:B-----5:R-:W-:Y:S01]  /*3620*/  LOP3.LUT R7, R7, 0xff, RZ, 0xc0, !PT ;  /* 0x000000ff07077812 */ /* 0x020fe200078ec0ff */
[----:B------:R-:W-:Y:S01]  /*3630*/  BSSY B1, `(.L_x_43) ;  /* 0x0000013000017945 */ /* 0x000fe20003800000 */
[----:B-1----:R-:W-:Y:S02]  /*3640*/  IADD3 R33, P1, R35, 0x8, RZ ;  /* 0x0000000823217810 */ /* 0x002fe40007f3e0ff */
[----:B------:R-:W-:-:S03]  /*3650*/  F2FP.F16.E5M2.UNPACK_B R7, R7 ;  /* 0x00000007ff07723e */ /* 0x000fc600020004ff */
[----:B------:R-:W-:Y:S01]  /*3660*/  IMAD.X R27, RZ, RZ, R27, P1 ;  /* 0x000000ffff1b7224 */ /* 0x000fe200008e061b */
[----:B------:R-:W-:Y:S01]  /*3670*/  ISETP.GE.AND P1, PT, R36, 0x9, PT ;  /* 0x000000092400780c */ /* 0x000fe20003f26270 */
[----:B------:R-:W-:Y:S02]  /*3680*/  HADD2.F32 R26, -RZ, R7.H0_H0 ;  /* 0x20000007ff1a7230 */ /* 0x000fe40000004100 */
[----:B------:R-:W-:Y:S01]  /*3690*/  IMAD.WIDE.U32 R30, R33, UR6, R30 ;  /* 0x00000006211e7c25 */ /* 0x000fe2000f8e001e */
[----:B------:R-:W-:-:S03]  /*36a0*/  ISETP.LT.OR P5, PT, R29, 0x1, !P1 ;  /* 0x000000011d00780c */ /* 0x000fc60004fa1670 */
[----:B------:R-:W-:Y:S01]  /*36b0*/  FMUL R7, R26, R9 ;  /* 0x000000091a077220 */ /* 0x000fe20000400000 */
[----:B------:R-:W-:-:S03]  /*36c0*/  IMAD R26, R27, UR6, RZ ;  /* 0x000000061b1a7c24 */ /* 0x000fc6000f8e02ff */
[----:B------:R-:W-:Y:S01]  /*36d0*/  FFMA R7, R138, R8, R7 ;  /* 0x000000088a077223 */ /* 0x000fe20000000007 */
[----:B------:R-:W-:Y:S01]  /*36e0*/  IMAD R33, R33, UR7, R26 ;  /* 0x0000000721217c24 */ /* 0x000fe2000f8e021a */
[----:B------:R-:W-:-:S03]  /*36f0*/  IADD3 R26, P4, R30, UR10, RZ ;  /* 0x0000000a1e1a7c10 */ /* 0x000fc6000ff9e0ff */
[----:B------:R-:W-:Y:S02]  /*3700*/  F2FP.SATFINITE.E5M2.F32.PACK_AB_MERGE_C R35, RZ, R7, RZ ;  /* 0x00000007ff23723e */ /* 0x000fe400048060ff */
[----:B------:R-:W-:Y:S02]  /*3710*/  IADD3.X R27, R31, UR11, R33, P4, !PT ;  /* 0x0000000b1f1b7c10 */ /* 0x000fe4000a7fe421 */
[----:B------:R-:W-:Y:S01]  /*3720*/  PRMT R7, RZ, 0x7610, R7 ;  /* 0x00007610ff077816 */ /* 0x000fe20000000007 */
[----:B------:R1:W-:Y:S01]  /*3730*/  @!P3 STG.E.U8 desc[UR16][R12.64+0x1], R35 ;  /* 0x000001230c00b986 */ /* 0x0003e2000c101110 */
[----:B------:R-:W-:Y:S05]  /*3740*/  @P5 BRA `(.L_x_44) ;  /* 0x0000000000045947 */ /* 0x000fea0003800000 */
[----:B------:R3:W5:Y:S02]  /*3750*/  LDG.E.U8 R7, desc[UR16][R26.64] ;  /* 0x000000101a077981 */ /* 0x000764000c1e1100 */
.L_x_44:
[----:B------:R-:W-:Y:S05]  /*3760*/  BSYNC B1 ;  /* 0x0000000000017941 */ /* 0x000fea0003800000 */
.L_x_43:
[----:B-----5:R-:W-:Y:S01]  /*3770*/  LOP3.LUT R7, R7, 0xff, RZ, 0xc0, !PT ;  /* 0x000000ff07077812 */ /* 0x020fe200078ec0ff */
[----:B------:R-:W-:Y:S01]  /*3780*/  BSSY B1, `(.L_x_45) ;  /* 0x000000b000017945 */ /* 0x000fe20003800000 */
[----:B------:R-:W-:Y:S02]  /*3790*/  ISETP.LT.OR P3, PT, R29, 0x2, !P1 ;  /* 0x000000021d00780c */ /* 0x000fe40004f61670 */
[----:B------:R-:W-:-:S05]  /*37a0*/  F2FP.F16.E5M2.UNPACK_B R7, R7 ;  /* 0x00000007ff07723e */ /* 0x000fca00020004ff */
[----:B------:R-:W-:Y:S01]  /*37b0*/  HADD2.F32 R30, -RZ, R7.H0_H0 ;  /* 0x20000007ff1e7230 */ /* 0x000fe20000004100 */
[----:B------:R-:W-:-:S04]  /*37c0*/  PRMT R7, RZ, 0x7610, R7 ;  /* 0x00007610ff077816 */ /* 0x000fc80000000007 */
[----:B------:R-:W-:-:S04]  /*37d0*/  FMUL R30, R30, R9 ;  /* 0x000000091e1e7220 */ /* 0x000fc80000400000 */
[----:B------:R-:W-:-:S05]  /*37e0*/  FFMA R30, R141, R8, R30 ;  /* 0x000000088d1e7223 */ /* 0x000fca000000001e */
[----:B------:R-:W-:-:S05]  /*37f0*/  F2FP.SATFINITE.E5M2.F32.PACK_AB_MERGE_C R31, RZ, R30, RZ ;  /* 0x0000001eff1f723e */ /* 0x000fca00048060ff */
[----:B------:R4:W-:Y:S01]  /*3800*/  @!P5 STG.E.U8 desc[UR16][R10.64], R31 ;  /* 0x0000001f0a00d986 */ /* 0x0009e2000c101110 */
[----:B------:R-:W-:Y:S05]  /*3810*/  @P3 BRA `(.L_x_46) ;  /* 0x0000000000043947 */ /* 0x000fea0003800000 */
[----:B------:R0:W5:Y:S02]  /*3820*/  LDG.E.U8 R7, desc[UR16][R26.64+0x1] ;  /* 0x000001101a077981 */ /* 0x000164000c1e1100 */
.L_x_46:
[----:B------:R-:W-:Y:S05]  /*3830*/  BSYNC B1 ;  /* 0x0000000000017941 */ /* 0x000fea0003800000 */
.L_x_45:
[----:B-----5:R-:W-:Y:S01]  /*3840*/  LOP3.LUT R7, R7, 0xff, RZ, 0xc0, !PT ;  /* 0x000000ff07077812 */ /* 0x020fe200078ec0ff */
[----:B------:R-:W-:Y:S01]  /*3850*/  BSSY B1, `(.L_x_47) ;  /* 0x000000b000017945 */ /* 0x000fe20003800000 */
[----:B------:R-:W-:Y:S02]  /*3860*/  ISETP.LT.OR P4, PT, R29, 0x9, !P0 ;  /* 0x000000091d00780c */ /* 0x000fe40004781670 */
[----:B------:R-:W-:-:S05]  /*3870*/  F2FP.F16.E5M2.UNPACK_B R7, R7 ;  /* 0x00000007ff07723e */ /* 0x000fca00020004ff */
[----:B------:R-:W-:-:S05]  /*3880*/  HADD2.F32 R30, -RZ, R7.H0_H0 ;  /* 0x20000007ff1e7230 */ /* 0x000fca0000004100 */
[----:B------:R-:W-:-:S04]  /*3890*/  FMUL R7, R30, R9 ;  /* 0x000000091e077220 */ /* 0x000fc80000400000 */
[----:B------:R-:W-:-:S05]  /*38a0*/  FFMA R7, R136, R8, R7 ;  /* 0x0000000888077223 */ /* 0x000fca0000000007 */
[----:B----4-:R-:W-:Y:S02]  /*38b0*/  F2FP.SATFINITE.E5M2.F32.PACK_AB_MERGE_C R31, RZ, R7, RZ ;  /* 0x00000007ff1f723e */ /* 0x010fe400048060ff */
[----:B------:R-:W-:-:S03]  /*38c0*/  PRMT R7, RZ, 0x7610, R7 ;  /* 0x00007610ff077816 */ /* 0x000fc60000000007 */
[----:B------:R4:W-:Y:S01]  /*38d0*/  @!P3 STG.E.U8 desc[UR16][R10.64+0x1], R31 ;  /* 0x0000011f0a00b986 */ /* 0x0009e2000c101110 */
[----:B------:R-:W-:Y:S05]  /*38e0*/  @P4 BRA `(.L_x_48) ;  /* 0x0000000000044947 */ /* 0x000fea0003800000 */
[----:B------:R0:W5:Y:S02]  /*38f0*/  LDG.E.U8 R7, desc[UR16][R24.64+0x8] ;  /* 0x0000081018077981 */ /* 0x000164000c1e1100 */
.L_x_48:
[----:B------:R-:W-:Y:S05]  /*3900*/  BSYNC B1 ;  /* 0x0000000000017941 */ /* 0x000fea0003800000 */
.L_x_47:
        /* <DEDUP_REMOVED lines=8> */
[----:B----4-:R-:W-:-:S05]  /*3990*/  F2FP.SATFINITE.E5M2.F32.PACK_AB_MERGE_C R31, RZ, R30, RZ ;  /* 0x0000001eff1f723e */ /* 0x010fca00048060ff */
[----:B------:R4:W-:Y:S01]  /*39a0*/  @!P4 STG.E.U8 desc[UR16][R12.64+0x8], R31 ;  /* 0x0000081f0c00c986 */ /* 0x0009e2000c101110 */
[----:B------:R-:W-:Y:S05]  /*39b0*/  @P3 BRA `(.L_x_50) ;  /* 0x0000000000043947 */ /* 0x000fea0003800000 */
[----:B------:R0:W5:Y:S02]  /*39c0*/  LDG.E.U8 R7, desc[UR16][R24.64+0x9] ;  /* 0x0000091018077981 */ /* 0x000164000c1e1100 */
.L_x_50:
[----:B------:R-:W-:Y:S05]  /*39d0*/  BSYNC B1 ;  /* 0x0000000000017941 */ /* 0x000fea0003800000 */
.L_x_49:
        /* <DEDUP_REMOVED lines=12> */
.L_x_52:
[----:B------:R-:W-:Y:S05]  /*3aa0*/  BSYNC B1 ;  /* 0x0000000000017941 */ /* 0x000fea0003800000 */
.L_x_51:
        /* <DEDUP_REMOVED lines=12> */
.L_x_54:
[----:B------:R-:W-:Y:S05]  /*3b70*/  BSYNC B1 ;  /* 0x0000000000017941 */ /* 0x000fea0003800000 */
.L_x_53:
        /* <DEDUP_REMOVED lines=12> */
.L_x_56:
[----:B------:R-:W-:Y:S05]  /*3c40*/  BSYNC B1 ;  /* 0x0000000000017941 */ /* 0x000fea0003800000 */
.L_x_55:
        /* <DEDUP_REMOVED lines=12> */
.L_x_58:
[----:B------:R-:W-:Y:S05]  /*3d10*/  BSYNC B1 ;  /* 0x0000000000017941 */ /* 0x000fea0003800000 */
.L_x_57:
        /* <DEDUP_REMOVED lines=12> */
.L_x_60:
[----:B------:R-:W-:Y:S05]  /*3de0*/  BSYNC B1 ;  /* 0x0000000000017941 */ /* 0x000fea0003800000 */
.L_x_59:
        /* <DEDUP_REMOVED lines=12> */
.L_x_62:
[----:B------:R-:W-:Y:S05]  /*3eb0*/  BSYNC B1 ;  /* 0x0000000000017941 */ /* 0x000fea0003800000 */
.L_x_61:
        /* <DEDUP_REMOVED lines=12> */
.L_x_64:
[----:B------:R-:W-:Y:S05]  /*3f80*/  BSYNC B1 ;  /* 0x0000000000017941 */ /* 0x000fea0003800000 */
.L_x_63:
        /* <DEDUP_REMOVED lines=12> */
.L_x_66:
[----:B------:R-:W-:Y:S05]  /*4050*/  BSYNC B1 ;  /* 0x0000000000017941 */ /* 0x000fea0003800000 */
.L_x_65:
        /* <DEDUP_REMOVED lines=12> */
.L_x_68:
[----:B------:R-:W-:Y:S05]  /*4120*/  BSYNC B1 ;  /* 0x0000000000017941 */ /* 0x000fea0003800000 */
.L_x_67:
        /* <DEDUP_REMOVED lines=12> */
.L_x_70:
[----:B------:R-:W-:Y:S05]  /*41f0*/  BSYNC B1 ;  /* 0x0000000000017941 */ /* 0x000fea0003800000 */
.L_x_69:
        /* <DEDUP_REMOVED lines=12> */
.L_x_72:
[----:B------:R-:W-:Y:S05]  /*42c0*/  BSYNC B1 ;  /* 0x0000000000017941 */ /* 0x000fea0003800000 */
.L_x_71:
        /* <DEDUP_REMOVED lines=12> */
.L_x_74:
[----:B------:R-:W-:Y:S05]  /*4390*/  BSYNC B1 ;  /* 0x0000000000017941 */ /* 0x000fea0003800000 */
.L_x_73:
        /* <DEDUP_REMOVED lines=12> */
.L_x_76:
[----:B------:R-:W-:Y:S05]  /*4460*/  BSYNC B1 ;  /* 0x0000000000017941 */ /* 0x000fea0003800000 */
.L_x_75:
        /* <DEDUP_REMOVED lines=12> */
.L_x_78:
[----:B------:R-:W-:Y:S05]  /*4530*/  BSYNC B1 ;  /* 0x0000000000017941 */ /* 0x000fea0003800000 */
.L_x_77:
        /* <DEDUP_REMOVED lines=12> */
.L_x_80:
[----:B------:R-:W-:Y:S05]  /*4600*/  BSYNC B1 ;  /* 0x0000000000017941 */ /* 0x000fea0003800000 */
.L_x_79:
        /* <DEDUP_REMOVED lines=12> */
.L_x_82:
[----:B------:R-:W-:Y:S05]  /*46d0*/  BSYNC B1 ;  /* 0x0000000000017941 */ /* 0x000fea0003800000 */
.L_x_81:
        /* <DEDUP_REMOVED lines=12> */
.L_x_84:
[----:B------:R-:W-:Y:S05]  /*47a0*/  BSYNC B1 ;  /* 0x0000000000017941 */ /* 0x000fea0003800000 */
.L_x_83:
        /* <DEDUP_REMOVED lines=12> */
.L_x_86:
[----:B------:R-:W-:Y:S05]  /*4870*/  BSYNC B1 ;  /* 0x0000000000017941 */ /* 0x000fea0003800000 */
.L_x_85:
        /* <DEDUP_REMOVED lines=12> */
.L_x_88:
[----:B------:R-:W-:Y:S05]  /*4940*/  BSYNC B1 ;  /* 0x0000000000017941 */ /* 0x000fea0003800000 */
.L_x_87:
        /* <DEDUP_REMOVED lines=12> */
.L_x_90:
[----:B------:R-:W-:Y:S05]  /*4a10*/  BSYNC B1 ;  /* 0x0000000000017941 */ /* 0x000fea0003800000 */
.L_x_89:
        /* <DEDUP_REMOVED lines=12> */
.L_x_92:
[----:B------:R-:W-:Y:S05]  /*4ae0*/  BSYNC B1 ;  /* 0x0000000000017941 */ /* 0x000fea0003800000 */
.L_x_91:
        /* <DEDUP_REMOVED lines=12> */
.L_x_94:
[----:B------:R-:W-:Y:S05]  /*4bb0*/  BSYNC B1 ;  /* 0x0000000000017941 */ /* 0x000fea0003800000 */
.L_x_93:
        /* <DEDUP_REMOVED lines=12> */
.L_x_96:
[----:B------:R-:W-:Y:S05]  /*4c80*/  BSYNC B1 ;  /* 0x0000000000017941 */ /* 0x000fea0003800000 */
.L_x_95:
        /* <DEDUP_REMOVED lines=12> */
.L_x_98:
[----:B------:R-:W-:Y:S05]  /*4d50*/  BSYNC B1 ;  /* 0x0000000000017941 */ /* 0x000fea0003800000 */
.L_x_97:
        /* <DEDUP_REMOVED lines=12> */
.L_x_100:
[----:B------:R-:W-:Y:S05]  /*4e20*/  BSYNC B1 ;  /* 0x0000000000017941 */ /* 0x000fea0003800000 */
.L_x_99:
        /* <DEDUP_REMOVED lines=12> */
.L_x_102:
[----:B------:R-:W-:Y:S05]  /*4ef0*/  BSYNC B1 ;  /* 0x0000000000017941 */ /* 0x000fea0003800000 */
.L_x_101:
        /* <DEDUP_REMOVED lines=12> */
.L_x_104:
[----:B------:R-:W-:Y:S05]  /*4fc0*/  BSYNC B1 ;  /* 0x0000000000017941 */ /* 0x000fea0003800000 */
.L_x_103:
        /* <DEDUP_REMOVED lines=12> */
.L_x_106:
[----:B------:R-:W-:Y:S05]  /*5090*/  BSYNC B1 ;  /* 0x0000000000017941 */ /* 0x000fea0003800000 */
.L_x_105:
        /* <DEDUP_REMOVED lines=12> */
.L_x_108:
[----:B------:R-:W-:Y:S05]  /*5160*/  BSYNC B1 ;  /* 0x0000000000017941 */ /* 0x000fea0003800000 */
.L_x_107:
        /* <DEDUP_REMOVED lines=12> */
.L_x_110:
[----:B------:R-:W-:Y:S05]  /*5230*/  BSYNC B1 ;  /* 0x0000000000017941 */ /* 0x000fea0003800000 */
.L_x_109:
        /* <DEDUP_REMOVED lines=12> */
.L_x_112:
[----:B------:R-:W-:Y:S05]  /*5300*/  BSYNC B1 ;  /* 0x0000000000017941 */ /* 0x000fea0003800000 */
.L_x_111:
        /* <DEDUP_REMOVED lines=12> */
.L_x_114:
[----:B------:R-:W-:Y:S05]  /*53d0*/  BSYNC B1 ;  /* 0x0000000000017941 */ /* 0x000fea0003800000 */
.L_x_113:
        /* <DEDUP_REMOVED lines=12> */
.L_x_116:
[----:B------:R-:W-:Y:S05]  /*54a0*/  BSYNC B1 ;  /* 0x0000000000017941 */ /* 0x000fea0003800000 */
.L_x_115:
        /* <DEDUP_REMOVED lines=12> */
.L_x_118:
[----:B------:R-:W-:Y:S05]  /*5570*/  BSYNC B1 ;  /* 0x0000000000017941 */ /* 0x000fea0003800000 */
.L_x_117:
        /* <DEDUP_REMOVED lines=12> */
.L_x_120:
[----:B------:R-:W-:Y:S05]  /*5640*/  BSYNC B1 ;  /* 0x0000000000017941 */ /* 0x000fea0003800000 */
.L_x_119:
        /* <DEDUP_REMOVED lines=12> */
.L_x_122:
[----:B------:R-:W-:Y:S05]  /*5710*/  BSYNC B1 ;  /* 0x0000000000017941 */ /* 0x000fea0003800000 */
.L_x_121:
        /* <DEDUP_REMOVED lines=12> */
.L_x_124:
[----:B------:R-:W-:Y:S05]  /*57e0*/  BSYNC B1 ;  /* 0x0000000000017941 */ /* 0x000fea0003800000 */
.L_x_123:
        /* <DEDUP_REMOVED lines=12> */
.L_x_126:
[----:B------:R-:W-:Y:S05]  /*58b0*/  BSYNC B1 ;  /* 0x0000000000017941 */ /* 0x000fea0003800000 */
.L_x_125:
        /* <DEDUP_REMOVED lines=12> */
.L_x_128:
[----:B------:R-:W-:Y:S05]  /*5980*/  BSYNC B1 ;  /* 0x0000000000017941 */ /* 0x000fea0003800000 */
.L_x_127:
        /* <DEDUP_REMOVED lines=12> */
.L_x_130:
[----:B------:R-:W-:Y:S05]  /*5a50*/  BSYNC B1 ;  /* 0x0000000000017941 */ /* 0x000fea0003800000 */
.L_x_129:
        /* <DEDUP_REMOVED lines=12> */
.L_x_132:
[----:B------:R-:W-:Y:S05]  /*5b20*/  BSYNC B1 ;  /* 0x0000000000017941 */ /* 0x000fea0003800000 */
.L_x_131:
        /* <DEDUP_REMOVED lines=12> */
.L_x_134:
[----:B------:R-:W-:Y:S05]  /*5bf0*/  BSYNC B1 ;  /* 0x0000000000017941 */ /* 0x000fea0003800000 */
.L_x_133:
        /* <DEDUP_REMOVED lines=12> */
.L_x_136:
[----:B------:R-:W-:Y:S05]  /*5cc0*/  BSYNC B1 ;  /* 0x0000000000017941 */ /* 0x000fea0003800000 */
.L_x_135:
        /* <DEDUP_REMOVED lines=12> */
.L_x_138:
[----:B------:R-:W-:Y:S05]  /*5d90*/  BSYNC B1 ;  /* 0x0000000000017941 */ /* 0x000fea0003800000 */
.L_x_137:
        /* <DEDUP_REMOVED lines=12> */
.L_x_140:
[----:B------:R-:W-:Y:S05]  /*5e60*/  BSYNC B1 ;  /* 0x0000000000017941 */ /* 0x000fea0003800000 */
.L_x_139:
        /* <DEDUP_REMOVED lines=12> */
.L_x_142:
[----:B------:R-:W-:Y:S05]  /*5f30*/  BSYNC B1 ;  /* 0x0000000000017941 */ /* 0x000fea0003800000 */
.L_x_141:
        /* <DEDUP_REMOVED lines=12> */
.L_x_144:
[----:B------:R-:W-:Y:S05]  /*6000*/  BSYNC B1 ;  /* 0x0000000000017941 */ /* 0x000fea0003800000 */
.L_x_143:
        /* <DEDUP_REMOVED lines=12> */
.L_x_146:
[----:B------:R-:W-:Y:S05]  /*60d0*/  BSYNC B1 ;  /* 0x0000000000017941 */ /* 0x000fea0003800000 */
.L_x_145:
        /* <DEDUP_REMOVED lines=12> */
.L_x_148:
[----:B------:R-:W-:Y:S05]  /*61a0*/  BSYNC B1 ;  /* 0x0000000000017941 */ /* 0x000fea0003800000 */
.L_x_147:
        /* <DEDUP_REMOVED lines=12> */
.L_x_150:
[----:B------:R-:W-:Y:S05]  /*6270*/  BSYNC B1 ;  /* 0x0000000000017941 */ /* 0x000fea0003800000 */
.L_x_149:
        /* <DEDUP_REMOVED lines=12> */
.L_x_152:
[----:B------:R-:W-:Y:S05]  /*6340*/  BSYNC B1 ;  /* 0x0000000000017941 */ /* 0x000fea0003800000 */
.L_x_151:
        /* <DEDUP_REMOVED lines=12> */
.L_x_154:
[----:B------:R-:W-:Y:S05]  /*6410*/  BSYNC B1 ;  /* 0x0000000000017941 */ /* 0x000fea0003800000 */
.L_x_153:
        /* <DEDUP_REMOVED lines=12> */
.L_x_156:
[----:B------:R-:W-:Y:S05]  /*64e0*/  BSYNC B1 ;  /* 0x0000000000017941 */ /* 0x000fea0003800000 */
.L_x_155:
        /* <DEDUP_REMOVED lines=8> */
[----:B0-----:R-:W-:-:S05]  /*6570*/  F2FP.SATFINITE.E5M2.F32.PACK_AB_MERGE_C R19, RZ, R20, RZ ;  /* 0x00000014ff13723e */ /* 0x001fca00048060ff */
[----:B------:R0:W-:Y:S01]  /*6580*/  @!P4 STG.E.U8 desc[UR16][R10.64+0x70], R19 ;  /* 0x000070130a00c986 */ /* 0x0001e2000c101110 */
[----:B------:R-:W-:Y:S05]  /*6590*/  @P3 BRA `(.L_x_158) ;  /* 0x0000000000043947 */ /* 0x000fea0003800000 */
[----:B------:R0:W5:Y:S02]  /*65a0*/  LDG.E.U8 R7, desc[UR16][R26.64+0x71] ;  /* 0x000071101a077981 */ /* 0x000164000c1e1100 */
.L_x_158:
[----:B------:R-:W-:Y:S05]  /*65b0*/  BSYNC B1 ;  /* 0x0000000000017941 */ /* 0x000fea0003800000 */
.L_x_157:
[----:B-----5:R-:W-:Y:S01]  /*65c0*/  LOP3.LUT R7, R7, 0xff, RZ, 0xc0, !PT ;  /* 0x000000ff07077812 */ /* 0x020fe200078ec0ff */
[----:B------:R-:W-:Y:S01]  /*65d0*/  BSSY B1, `(.L_x_159) ;  /* 0x000000b000017945 */ /* 0x000fe20003800000 */
[----:B------:R-:W-:Y:S02]  /*65e0*/  ISETP.LT.OR P4, PT, R29, 0x79, !P0 ;  /* 0x000000791d00780c */ /* 0x000fe40004781670 */
[----:B------:R-:W-:-:S05]  /*65f0*/  F2FP.F16.E5M2.UNPACK_B R7, R7 ;  /* 0x00000007ff07723e */ /* 0x000fca00020004ff */
[----:B------:R-:W-:-:S05]  /*6600*/  HADD2.F32 R20, -RZ, R7.H0_H0 ;  /* 0x20000007ff147230 */ /* 0x000fca0000004100 */
[----:B------:R-:W-:-:S04]  /*6610*/  FMUL R7, R20, R9 ;  /* 0x0000000914077220 */ /* 0x000fc80000400000 */
[----:B------:R-:W-:-:S05]  /*6620*/  FFMA R7, R18, R8, R7 ;  /* 0x0000000812077223 */ /* 0x000fca0000000007 */
[----:B0-----:R-:W-:Y:S02]  /*6630*/  F2FP.SATFINITE.E5M2.F32.PACK_AB_MERGE_C R19, RZ, R7, RZ ;  /* 0x00000007ff13723e */ /* 0x001fe400048060ff */
[----:B------:R-:W-:-:S03]  /*6640*/  PRMT R7, RZ, 0x7610, R7 ;  /* 0x00007610ff077816 */ /* 0x000fc60000000007 */
[----:B------:R0:W-:Y:S01]  /*6650*/  @!P3 STG.E.U8 desc[UR16][R10.64+0x71], R19 ;  /* 0x000071130a00b986 */ /* 0x0001e2000c101110 */
[----:B------:R-:W-:Y:S05]  /*6660*/  @P4 BRA `(.L_x_160) ;  /* 0x0000000000044947 */ /* 0x000fea0003800000 */
[----:B------:R0:W5:Y:S02]  /*6670*/  LDG.E.U8 R7, desc[UR16][R24.64+0x78] ;  /* 0x0000781018077981 */ /* 0x000164000c1e1100 */
.L_x_160:
[----:B------:R-:W-:Y:S05]  /*6680*/  BSYNC B1 ;  /* 0x0000000000017941 */ /* 0x000fea0003800000 */
.L_x_159:
        /* <DEDUP_REMOVED lines=12> */
.L_x_162:
[----:B------:R-:W-:Y:S05]  /*6750*/  BSYNC B1 ;  /* 0x0000000000017941 */ /* 0x000fea0003800000 */
.L_x_161:
        /* <DEDUP_REMOVED lines=12> */
.L_x_164:
[----:B------:R-:W-:Y:S05]  /*6820*/  BSYNC B1 ;  /* 0x0000000000017941 */ /* 0x000fea0003800000 */
.L_x_163:
[----:B-----5:R-:W-:Y:S01]  /*6830*/  LOP3.LUT R7, R7, 0xff, RZ, 0xc0, !PT ;  /* 0x000000ff07077812 */ /* 0x020fe200078ec0ff */
[----:B------:R-:W-:Y:S01]  /*6840*/  BSSY B1, `(.L_x_165) ;  /* 0x000000b000017945 */ /* 0x000fe20003800000 */
[----:B------:R-:W-:Y:S02]  /*6850*/  ISETP.LT.OR P1, PT, R29, 0x7a, !P1 ;  /* 0x0000007a1d00780c */ /* 0x000fe40004f21670 */
[----:B------:R-:W-:-:S05]  /*6860*/  F2FP.F16.E5M2.UNPACK_B R7, R7 ;  /* 0x00000007ff07723e */ /* 0x000fca00020004ff */
[----:B01----:R-:W-:Y:S01]  /*6870*/  HADD2.F32 R12, -RZ, R7.H0_H0 ;  /* 0x20000007ff0c7230 */ /* 0x003fe20000004100 */
[----:B------:R-:W-:-:S04]  /*6880*/  PRMT R7, RZ, 0x7610, R7 ;  /* 0x00007610ff077816 */ /* 0x000fc80000000007 */
[----:B------:R-:W-:-:S04]  /*6890*/  FMUL R12, R12, R9 ;  /* 0x000000090c0c7220 */ /* 0x000fc80000400000 */
[----:B------:R-:W-:-:S05]  /*68a0*/  FFMA R12, R17, R8, R12 ;  /* 0x00000008110c7223 */ /* 0x000fca000000000c */
[----:B------:R-:W-:-:S05]  /*68b0*/  F2FP.SATFINITE.E5M2.F32.PACK_AB_MERGE_C R13, RZ, R12, RZ ;  /* 0x0000000cff0d723e */ /* 0x000fca00048060ff */
[----:B------:R0:W-:Y:S01]  /*68c0*/  @!P3 STG.E.U8 desc[UR16][R10.64+0x78], R13 ;  /* 0x0000780d0a00b986 */ /* 0x0001e2000c101110 */
[----:B------:R-:W-:Y:S05]  /*68d0*/  @P1 BRA `(.L_x_166) ;  /* 0x0000000000041947 */ /* 0x000fea0003800000 */
[----:B------:R1:W5:Y:S02]  /*68e0*/  LDG.E.U8 R7, desc[UR16][R26.64+0x79] ;  /* 0x000079101a077981 */ /* 0x000364000c1e1100 */
.L_x_166:
[----:B------:R-:W-:Y:S05]  /*68f0*/  BSYNC B1 ;  /* 0x0000000000017941 */ /* 0x000fea0003800000 */
.L_x_165:
[----:B------:R-:W-:Y:S05]  /*6900*/  @P1 BRA `(.L_x_167) ;  /* 0x0000001000281947 */ /* 0x000fea0003800000 */
[----:B-----5:R-:W-:-:S04]  /*6910*/  LOP3.LUT R7, R7, 0xff, RZ, 0xc0, !PT ;  /* 0x000000ff07077812 */ /* 0x020fc800078ec0ff */
[----:B------:R-:W-:-:S05]  /*6920*/  F2FP.F16.E5M2.UNPACK_B R7, R7 ;  /* 0x00000007ff07723e */ /* 0x000fca00020004ff */
[----:B------:R-:W-:-:S05]  /*6930*/  HADD2.F32 R12, -RZ, R7.H0_H0 ;  /* 0x20000007ff0c7230 */ /* 0x000fca0000004100 */
[----:B------:R-:W-:-:S04]  /*6940*/  FMUL R7, R12, R9 ;  /* 0x000000090c077220 */ /* 0x000fc80000400000 */
[----:B------:R-:W-:-:S05]  /*6950*/  FFMA R7, R16, R8, R7 ;  /* 0x0000000810077223 */ /* 0x000fca0000000007 */
[----:B------:R-:W-:-:S05]  /*6960*/  F2FP.SATFINITE.E5M2.F32.PACK_AB_MERGE_C R7, RZ, R7, RZ ;  /* 0x00000007ff07723e */ /* 0x000fca00048060ff */
[----:B------:R0:W-:Y:S01]  /*6970*/  STG.E.U8 desc[UR16][R10.64+0x79], R7 ;  /* 0x000079070a007986 */ /* 0x0001e2000c101110 */
[----:B------:R-:W-:Y:S05]  /*6980*/  BRA `(.L_x_167) ;  /* 0x0000001000087947 */ /* 0x000fea0003800000 */
.L_x_38:
[----:B------:R-:W-:Y:S01]  /*6990*/  ISETP.GE.AND P1, PT, R36, 0x1, PT ;  /* 0x000000012400780c */ /* 0x000fe20003f26270 */
[-C--:B--2---:R-:W-:Y:S01]  /*69a0*/  FMUL R143, R143, R8.reuse ;  /* 0x000000088f8f7220 */ /* 0x084fe20000400000 */
[-C--:B------:R-:W-:Y:S01]  /*69b0*/  FMUL R138, R138, R8.reuse ;  /* 0x000000088a8a7220 */ /* 0x080fe20000400000 */
[----:B------:R-:W-:Y:S01]  /*69c0*/  ISETP.GE.AND P0, PT, R36, 0x9, PT ;  /* 0x000000092400780c */ /* 0x000fe20003f06270 */
[-C--:B------:R-:W-:Y:S01]  /*69d0*/  FMUL R141, R141, R8.reuse ;  /* 0x000000088d8d7220 */ /* 0x080fe20000400000 */
[C---:B------:R-:W-:Y:S01]  /*69e0*/  ISETP.LT.OR P4, PT, R29.reuse, 0x1, !P1 ;  /* 0x000000011d00780c */ /* 0x040fe20004f81670 */
[-C--:B------:R-:W-:Y:S01]  /*69f0*/  FMUL R136, R136, R8.reuse ;  /* 0x0000000888887220 */ /* 0x080fe20000400000 */
[----:B------:R-:W-:Y:S01]  /*6a00*/  ISETP.LT.OR P5, PT, R29, 0x2, !P1 ;  /* 0x000000021d00780c */ /* 0x000fe20004fa1670 */
[-C--:B------:R-:W-:Y:S01]  /*6a10*/  FMUL R139, R139, R8.reuse ;  /* 0x000000088b8b7220 */ /* 0x080fe20000400000 */
[----:B------:R-:W-:Y:S01]  /*6a20*/  F2FP.SATFINITE.E5M2.F32.PACK_AB_MERGE_C R143, RZ, R143, RZ ;  /* 0x0000008fff8f723e */ /* 0x000fe200048060ff */
[----:B------:R-:W-:Y:S01]  /*6a30*/  FMUL R134, R134, R8 ;  /* 0x0000000886867220 */ /* 0x000fe20000400000 */
[----:B------:R-:W-:Y:S01]  /*6a40*/  F2FP.SATFINITE.E5M2.F32.PACK_AB_MERGE_C R7, RZ, R138, RZ ;  /* 0x0000008aff07723e */ /* 0x000fe200048060ff */
[-C--:B------:R-:W-:Y:S01]  /*6a50*/  FMUL R137, R137, R8.reuse ;  /* 0x0000000889897220 */ /* 0x080fe20000400000 */
[C---:B------:R-:W-:Y:S01]  /*6a60*/  ISETP.LT.OR P3, PT, R29.reuse, 0x1, !P0 ;  /* 0x000000011d00780c */ /* 0x040fe20004761670 */
[-C--:B------:R-:W-:Y:S01]  /*6a70*/  FMUL R132, R132, R8.reuse ;  /* 0x0000000884847220 */ /* 0x080fe20000400000 */
[----:B------:R-:W-:Y:S01]  /*6a80*/  ISETP.LT.OR P6, PT, R29, 0xa, !P1 ;  /* 0x0000000a1d00780c */ /* 0x000fe20004fc1670 */
[-C--:B------:R-:W-:Y:S01]  /*6a90*/  FMUL R135, R135, R8.reuse ;  /* 0x0000000887877220 */ /* 0x080fe20000400000 */
[----:B------:R-:W-:Y:S01]  /*6aa0*/  F2FP.SATFINITE.E5M2.F32.PACK_AB_MERGE_C R141, RZ, R141, RZ ;  /* 0x0000008dff8d723e */ /* 0x000fe200048060ff */
[----:B------:R-:W-:Y:S01]  /*6ab0*/  @!P4 STG.E.U8 desc[UR16][R12.64], R143 ;  /* 0x0000008f0c00c986 */ /* 0x000fe2000c101110 */
[C---:B------:R-:W-:Y:S01]  /*6ac0*/  ISETP.LT.OR P4, PT, R29.reuse, 0x2, !P0 ;  /* 0x000000021d00780c */ /* 0x040fe20004781670 */
[----:B------:R-:W-:Y:S01]  /*6ad0*/  FMUL R130, R130, R8 ;  /* 0x0000000882827220 */ /* 0x000fe20000400000 */
[----:B------:R-:W-:Y:S01]  /*6ae0*/  F2FP.SATFINITE.E5M2.F32.PACK_AB_MERGE_C R25, RZ, R136, RZ ;  /* 0x00000088ff19723e */ /* 0x000fe200048060ff */
[----:B------:R0:W-:Y:S01]  /*6af0*/  @!P5 STG.E.U8 desc[UR16][R12.64+0x1], R7 ;  /* 0x000001070c00d986 */ /* 0x0001e2000c101110 */
[----:B------:R-:W-:Y:S01]  /*6b00*/  ISETP.LT.OR P5, PT, R29, 0x9, !P1 ;  /* 0x000000091d00780c */ /* 0x000fe20004fa1670 */
[-C--:B------:R-:W-:Y:S01]  /*6b10*/  FMUL R133, R133, R8.reuse ;  /* 0x0000000885857220 */ /* 0x080fe20000400000 */
[----:B------:R-:W-:Y:S01]  /*6b20*/  F2FP.SATFINITE.E5M2.F32.PACK_AB_MERGE_C R139, RZ, R139, RZ ;  /* 0x0000008bff8b723e */ /* 0x000fe200048060ff */
[----:B------:R-:W-:Y:S01]  /*6b30*/  @!P3 STG.E.U8 desc[UR16][R10.64], R141 ;  /* 0x0000008d0a00b986 */ /* 0x000fe2000c101110 */
[----:B------:R-:W-:Y:S01]  /*6b40*/  ISETP.LT.OR P3, PT, R29, 0x9, !P0 ;  /* 0x000000091d00780c */ /* 0x000fe20004761670 */
[-C--:B------:R-:W-:Y:S01]  /*6b50*/  FMUL R128, R128, R8.reuse ;  /* 0x0000000880807220 */ /* 0x080fe20000400000 */
[----:B------:R-:W-:Y:S01]  /*6b60*/  F2FP.SATFINITE.E5M2.F32.PACK_AB_MERGE_C R137, RZ, R137, RZ ;  /* 0x00000089ff89723e */ /* 0x000fe200048060ff */
[-C--:B------:R-:W-:Y:S01]  /*6b70*/  FMUL R131, R131, R8.reuse ;  /* 0x0000000883837220 */ /* 0x080fe20000400000 */
[----:B------:R-:W-:Y:S01]  /*6b80*/  F2FP.SATFINITE.E5M2.F32.PACK_AB_MERGE_C R135, RZ, R135, RZ ;  /* 0x00000087ff87723e */ /* 0x000fe200048060ff */
[----:B------:R1:W-:Y:S01]  /*6b90*/  @!P4 STG.E.U8 desc[UR16][R10.64+0x1], R25 ;  /* 0x000001190a00c986 */ /* 0x0003e2000c101110 */
[C---:B------:R-:W-:Y:S01]  /*6ba0*/  ISETP.LT.OR P4, PT, R29.reuse, 0xa, !P0 ;  /* 0x0000000a1d00780c */ /* 0x040fe20004781670 */
[----:B------:R-:W-:Y:S01]  /*6bb0*/  FMUL R126, R126, R8 ;  /* 0x000000087e7e7220 */ /* 0x000fe20000400000 */
[----:B0-----:R-:W-:Y:S01]  /*6bc0*/  F2FP.SATFINITE.E5M2.F32.PACK_AB_MERGE_C R7, RZ, R134, RZ ;  /* 0x00000086ff07723e */ /* 0x001fe200048060ff */
[----:B------:R-:W-:Y:S01]  /*6bd0*/  @!P5 STG.E.U8 desc[UR16][R12.64+0x8], R139 ;  /* 0x0000088b0c00d986 */ /* 0x000fe2000c101110 */
[----:B------:R-:W-:Y:S01]  /*6be0*/  ISETP.LT.OR P5, PT, R29, 0x11, !P1 ;  /* 0x000000111d00780c */ /* 0x000fe20004fa1670 */
[-C--:B------:R-:W-:Y:S01]  /*6bf0*/  FMUL R129, R129, R8.reuse ;  /* 0x0000000881817220 */ /* 0x080fe20000400000 */
[----:B------:R-:W-:Y:S01]  /*6c00*/  F2FP.SATFINITE.E5M2.F32.PACK_AB_MERGE_C R133, RZ, R133, RZ ;  /* 0x00000085ff85723e */ /* 0x000fe200048060ff */
[----:B------:R0:W-:Y:S01]  /*6c10*/  @!P6 STG.E.U8 desc[UR16][R12.64+0x9], R7 ;  /* 0x000009070c00e986 */ /* 0x0001e2000c101110 */
[----:B------:R-:W-:Y:S01]  /*6c20*/  ISETP.LT.OR P6, PT, R29, 0x12, !P1 ;  /* 0x000000121d00780c */ /* 0x000fe20004fc1670 */
[----:B------:R-:W-:Y:S01]  /*6c30*/  FMUL R124, R124, R8 ;  /* 0x000000087c7c7220 */ /* 0x000fe20000400000 */
[----:B------:R-:W-:Y:S01]  /*6c40*/  F2FP.SATFINITE.E5M2.F32.PACK_AB_MERGE_C R131, RZ, R131, RZ ;  /* 0x00000083ff83723e */ /* 0x000fe200048060ff */
[----:B------:R-:W-:Y:S01]  /*6c50*/  @!P3 STG.E.U8 desc[UR16][R10.64+0x8], R137 ;  /* 0x000008890a00b986 */ /* 0x000fe2000c101110 */
[----:B-1----:R-:W-:Y:S01]  /*6c60*/  F2FP.SATFINITE.E5M2.F32.PACK_AB_MERGE_C R25, RZ, R132, RZ ;  /* 0x00000084ff19723e */ /* 0x002fe200048060ff */
[-C--:B------:R-:W-:Y:S01]  /*6c70*/  FMUL R127, R127, R8.reuse ;  /* 0x000000087f7f7220 */ /* 0x080fe20000400000 */
[C---:B------:R-:W-:Y:S01]  /*6c80*/  ISETP.LT.OR P3, PT, R29.reuse, 0x11, !P0 ;  /* 0x000000111d00780c */ /* 0x040fe20004761670 */
[-C--:B------:R-:W-:Y:S01]  /*6c90*/  FMUL R122, R122, R8.reuse ;  /* 0x000000087a7a7220 */ /* 0x080fe20000400000 */
[----:B------:R-:W-:Y:S01]  /*6ca0*/  F2FP.SATFINITE.E5M2.F32.PACK_AB_MERGE_C R129, RZ, R129, RZ ;  /* 0x00000081ff81723e */ /* 0x000fe200048060ff */
[----:B------:R1:W-:Y:S01]  /*6cb0*/  @!P4 STG.E.U8 desc[UR16][R10.64+0x9], R25 ;  /* 0x000009190a00c986 */ /* 0x0003e2000c101110 */
[----:B------:R-:W-:Y:S01]  /*6cc0*/  ISETP.LT.OR P4, PT, R29, 0x12, !P0 ;  /* 0x000000121d00780c */ /* 0x000fe20004781670 */
[----:B------:R-:W-:Y:S01]  /*6cd0*/  FMUL R125, R125, R8 ;  /* 0x000000087d7d7220 */ /* 0x000fe20000400000 */
[----:B0-----:R-:W-:Y:S01]  /*6ce0*/  F2FP.SATFINITE.E5M2.F32.PACK_AB_MERGE_C R7, RZ, R130, RZ ;  /* 0x00000082ff07723e */ /* 0x001fe200048060ff */
[----:B------:R-:W-:Y:S01]  /*6cf0*/  @!P5 STG.E.U8 desc[UR16][R12.64+0x10], R135 ;  /* 0x000010870c00d986 */ /* 0x000fe2000c101110 */
[C---:B------:R-:W-:Y:S01]  /*6d00*/  ISETP.LT.OR P5, PT, R29.reuse, 0x19, !P1 ;  /* 0x000000191d00780c */ /* 0x040fe20004fa1670 */
[-C--:B------:R-:W-:Y:S01]  /*6d10*/  FMUL R120, R120, R8.reuse ;  /* 0x0000000878787220 */ /* 0x080fe20000400000 */
[----:B------:R-:W-:Y:S01]  /*6d20*/  F2FP.SATFINITE.E5M2.F32.PACK_AB_MERGE_C R127, RZ, R127, RZ ;  /* 0x0000007fff7f723e */ /* 0x000fe200048060ff */
[----:B------:R0:W-:Y:S01]  /*6d30*/  @!P6 STG.E.U8 desc[UR16][R12.64+0x11], R7 ;  /* 0x000011070c00e986 */ /* 0x0001e2000c101110 */
[----:B------:R-:W-:Y:S01]  /*6d40*/  ISETP.LT.OR P6, PT, R29, 0x1a, !P1 ;  /* 0x0000001a1d00780c */ /* 0x000fe20004fc1670 */
[-C--:B------:R-:W-:Y:S01]  /*6d50*/  FMUL R123, R123, R8.reuse ;  /* 0x000000087b7b7220 */ /* 0x080fe20000400000 */
[----:B------:R-:W-:Y:S01]  /*6d60*/  FMUL R118, R118, R8 ;  /* 0x0000000876767220 */ /* 0x000fe20000400000 */
[----:B-1----:R-:W-:Y:S01]  /*6d70*/  F2FP.SATFINITE.E5M2.F32.PACK_AB_MERGE_C R25, RZ, R128, RZ ;  /* 0x00000080ff19723e */ /* 0x002fe200048060ff */
[----:B------:R-:W-:Y:S01]  /*6d80*/  @!P3 STG.E.U8 desc[UR16][R10.64+0x10], R133 ;  /* 0x000010850a00b986 */ /* 0x000fe2000c101110 */
[----:B------:R-:W-:Y:S01]  /*6d90*/  ISETP.LT.OR P3, PT, R29, 0x19, !P0 ;  /* 0x000000191d00780c */ /* 0x000fe20004761670 */
        /* <DEDUP_REMOVED lines=35> */
[----:B------:R-:W-:Y:S01]  /*6fd0*/  ISETP.LT.OR P3, PT, R29, 0x29, !P0 ;  /* 0x000000291d00780c */ /* 0x000fe20004761670 */
[-C--:B------:R-:W-:Y:S01]  /*6fe0*/  FMUL R111, R111, R8.reuse ;  /* 0x000000086f6f7220 */ /* 0x080fe20000400000 */
[-C--:B------:R-:W-:Y:S01]  /*6ff0*/  FMUL R106, R106, R8.reuse ;  /* 0x000000086a6a7220 */ /* 0x080fe20000400000 */
        /* <DEDUP_REMOVED lines=104> */
[----:B------:R-:W-:-:S02]  /*7680*/  ISETP.LT.OR P3, PT, R29, 0x59, !P0 ;  /* 0x000000591d00780c */ /* 0x000fc40004761670 */
[----:B------:R-:W-:Y:S01]  /*7690*/  F2FP.SATFINITE.E5M2.F32.PACK_AB_MERGE_C R21, RZ, R21, RZ ;  /* 0x00000015ff15723e */ /* 0x000fe200048060ff */
[----:B------:R1:W-:Y:S01]  /*76a0*/  @!P4 STG.E.U8 desc[UR16][R10.64+0x51], R25 ;  /* 0x000051190a00c986 */ /* 0x0003e2000c101110 */
[C---:B------:R-:W-:Y:S02]  /*76b0*/  ISETP.LT.OR P4, PT, R29.reuse, 0x5a, !P0 ;  /* 0x0000005a1d00780c */ /* 0x040fe40004781670 */
[----:B0-----:R-:W-:Y:S01]  /*76c0*/  F2FP.SATFINITE.E5M2.F32.PACK_AB_MERGE_C R7, RZ, R94, RZ ;  /* 0x0000005eff07723e */ /* 0x001fe200048060ff */
[----:B------:R-:W-:Y:S01]  /*76d0*/  @!P5 STG.E.U8 desc[UR16][R12.64+0x58], R99 ;  /* 0x000058630c00d986 */ /* 0x000fe2000c101110 */
[C---:B------:R-:W-:Y:S02]  /*76e0*/  ISETP.LT.OR P5, PT, R29.reuse, 0x61, !P1 ;  /* 0x000000611d00780c */ /* 0x040fe40004fa1670 */
[----:B------:R-:W-:Y:S01]  /*76f0*/  F2FP.SATFINITE.E5M2.F32.PACK_AB_MERGE_C R15, RZ, R15, RZ ;  /* 0x0000000fff0f723e */ /* 0x000fe200048060ff */
[----:B------:R0:W-:Y:S01]  /*7700*/  @!P6 STG.E.U8 desc[UR16][R12.64+0x59], R7 ;  /* 0x000059070c00e986 */ /* 0x0001e2000c101110 */
[----:B------:R-:W-:-:S02]  /*7710*/  ISETP.LT.OR P6, PT, R29, 0x62, !P1 ;  /* 0x000000621d00780c */ /* 0x000fc40004fc1670 */
[----:B------:R-:W-:Y:S01]  /*7720*/  F2FP.SATFINITE.E5M2.F32.PACK_AB_MERGE_C R17, RZ, R17, RZ ;  /* 0x00000011ff11723e */ /* 0x000fe200048060ff */
[----:B------:R-:W-:Y:S01]  /*7730*/  @!P3 STG.E.U8 desc[UR16][R10.64+0x58], R97 ;  /* 0x000058610a00b986 */ /* 0x000fe2000c101110 */
[----:B-1----:R-:W-:Y:S02]  /*7740*/  F2FP.SATFINITE.E5M2.F32.PACK_AB_MERGE_C R25, RZ, R92, RZ ;  /* 0x0000005cff19723e */ /* 0x002fe400048060ff */
[----:B------:R-:W-:-:S03]  /*7750*/  ISETP.LT.OR P3, PT, R29, 0x61, !P0 ;  /* 0x000000611d00780c */ /* 0x000fc60004761670 */
[----:B------:R1:W-:Y:S01]  /*7760*/  @!P4 STG.E.U8 desc[UR16][R10.64+0x59], R25 ;  /* 0x000059190a00c986 */ /* 0x0003e2000c101110 */
[C---:B------:R-:W-:Y:S02]  /*7770*/  ISETP.LT.OR P4, PT, R29.reuse, 0x62, !P0 ;  /* 0x000000621d00780c */ /* 0x040fe40004781670 */
[----:B0-----:R-:W-:Y:S01]  /*7780*/  F2FP.SATFINITE.E5M2.F32.PACK_AB_MERGE_C R7, RZ, R90, RZ ;  /* 0x0000005aff07723e */ /* 0x001fe200048060ff */
[----:B------:R-:W-:Y:S01]  /*7790*/  @!P5 STG.E.U8 desc[UR16][R12.64+0x60], R93 ;  /* 0x0000605d0c00d986 */ /* 0x000fe2000c101110 */
[----:B------:R-:W-:-:S03]  /*77a0*/  ISETP.LT.OR P5, PT, R29, 0x69, !P1 ;  /* 0x000000691d00780c */ /* 0x000fc60004fa1670 */
[----:B------:R0:W-:Y:S01]  /*77b0*/  @!P6 STG.E.U8 desc[UR16][R12.64+0x61], R7 ;  /* 0x000061070c00e986 */ /* 0x0001e2000c101110 */
[C---:B------:R-:W-:Y:S02]  /*77c0*/  ISETP.LT.OR P6, PT, R29.reuse, 0x6a, !P1 ;  /* 0x0000006a1d00780c */ /* 0x040fe40004fc1670 */
[----:B-1----:R-:W-:Y:S01]  /*77d0*/  F2FP.SATFINITE.E5M2.F32.PACK_AB_MERGE_C R25, RZ, R88, RZ ;  /* 0x00000058ff19723e */ /* 0x002fe200048060ff */
[----:B------:R-:W-:Y:S01]  /*77e0*/  @!P3 STG.E.U8 desc[UR16][R10.64+0x60], R95 ;  /* 0x0000605f0a00b986 */ /* 0x000fe2000c101110 */
        /* <DEDUP_REMOVED lines=11> */
[----:B------:R-:W-:Y:S01]  /*78a0*/  @!P4 STG.E.U8 desc[UR16][R10.64+0x69], R25 ;  /* 0x000069190a00c986 */ /* 0x000fe2000c101110 */
[C---:B------:R-:W-:Y:S02]  /*78b0*/  ISETP.LT.OR P4, PT, R29.reuse, 0x79, !P1 ;  /* 0x000000791d00780c */ /* 0x040fe40004f81670 */
[C---:B------:R-:W-:Y:S01]  /*78c0*/  ISETP.LT.OR P1, PT, R29.reuse, 0x7a, !P1 ;  /* 0x0000007a1d00780c */ /* 0x040fe20004f21670 */
[----:B------:R1:W-:Y:S01]  /*78d0*/  @!P5 STG.E.U8 desc[UR16][R12.64+0x70], R23 ;  /* 0x000070170c00d986 */ /* 0x0003e2000c101110 */
[C---:B------:R-:W-:Y:S02]  /*78e0*/  ISETP.LT.OR P5, PT, R29.reuse, 0x72, !P0 ;  /* 0x000000721d00780c */ /* 0x040fe400047a1670 */
[----:B0-----:R-:W-:Y:S01]  /*78f0*/  F2FP.SATFINITE.E5M2.F32.PACK_AB_MERGE_C R7, RZ, R18, RZ ;  /* 0x00000012ff07723e */ /* 0x001fe200048060ff */
[----:B------:R0:W-:Y:S01]  /*7900*/  @!P6 STG.E.U8 desc[UR16][R12.64+0x71], R19 ;  /* 0x000071130c00e986 */ /* 0x0001e2000c101110 */
[C---:B------:R-:W-:Y:S02]  /*7910*/  ISETP.LT.OR P6, PT, R29.reuse, 0x79, !P0 ;  /* 0x000000791d00780c */ /* 0x040fe400047c1670 */
[----:B------:R-:W-:Y:S01]  /*7920*/  ISETP.LT.OR P0, PT, R29, 0x7a, !P0 ;  /* 0x0000007a1d00780c */ /* 0x000fe20004701670 */
[----:B------:R2:W-:Y:S01]  /*7930*/  @!P3 STG.E.U8 desc[UR16][R10.64+0x70], R21 ;  /* 0x000070150a00b986 */ /* 0x0005e2000c101110 */
[----:B-1----:R-:W-:-:S05]  /*7940*/  F2FP.SATFINITE.E5M2.F32.PACK_AB_MERGE_C R23, RZ, R16, RZ ;  /* 0x00000010ff17723e */ /* 0x002fca00048060ff */
[----:B------:R2:W-:Y:S01]  /*7950*/  @!P5 STG.E.U8 desc[UR16][R10.64+0x71], R7 ;  /* 0x000071070a00d986 */ /* 0x0005e2000c101110 */
[----:B0-----:R-:W-:-:S03]  /*7960*/  F2FP.SATFINITE.E5M2.F32.PACK_AB_MERGE_C R19, RZ, R14, RZ ;  /* 0x0000000eff13723e */ /* 0x001fc600048060ff */
[----:B------:R2:W-:Y:S04]  /*7970*/  @!P4 STG.E.U8 desc[UR16][R12.64+0x78], R15 ;  /* 0x0000780f0c00c986 */ /* 0x0005e8000c101110 */
[----:B------:R2:W-:Y:S04]  /*7980*/  @!P1 STG.E.U8 desc[UR16][R12.64+0x79], R19 ;  /* 0x000079130c009986 */ /* 0x0005e8000c101110 */
[----:B------:R2:W-:Y:S04]  /*7990*/  @!P6 STG.E.U8 desc[UR16][R10.64+0x78], R17 ;  /* 0x000078110a00e986 */ /* 0x0005e8000c101110 */
[----:B------:R2:W-:Y:S02]  /*79a0*/  @!P0 STG.E.U8 desc[UR16][R10.64+0x79], R23 ;  /* 0x000079170a008986 */ /* 0x0005e4000c101110 */
.L_x_167:
[----:B------:R-:W-:Y:S05]  /*79b0*/  BSYNC B0 ;  /* 0x0000000000007941 */ /* 0x000fea0003800000 */
.L_x_37:
[----:B------:R-:W-:Y:S01]  /*79c0*/  ULDC UR6, c[0x0][0xc] ;  /* 0x0000030000067ab9 */ /* 0x000fe20000000800 */
[----:B------:R-:W-:Y:S01]  /*79d0*/  ULDC UR7, c[0x0][0x10] ;  /* 0x0000040000077ab9 */ /* 0x000fe20000000800 */
[----:B0-2--5:R-:W0:Y:S01]  /*79e0*/  LDC R7, c[0x0][0x14] ;  /* 0x00000500ff077b82 */ /* 0x025e220000000800 */
[----:B------:R-:W-:Y:S01]  /*79f0*/  UIMAD.WIDE.U32 UR6, UR6, UR7, URZ ;  /* 0x00000007060672a5 */ /* 0x000fe2000f8e003f */
[----:B----4-:R-:W-:Y:S01]  /*7a00*/  PRMT R10, RZ, 0x7610, R10 ;  /* 0x00007610ff0a7816 */ /* 0x010fe2000000000a */
[----:B------:R-:W-:-:S04]  /*7a10*/  IMAD.MOV.U32 R11, RZ, RZ, -0x1 ;  /* 0xffffffffff0b7424 */ /* 0x000fc800078e00ff */
[----:B0-----:R-:W-:-:S04]  /*7a20*/  IMAD.WIDE.U32 R2, R7, UR6, R2 ;  /* 0x0000000607027c25 */ /* 0x001fc8000f8e0002 */
[----:B------:R-:W-:Y:S01]  /*7a30*/  IMAD R7, R7, UR7, RZ ;  /* 0x0000000707077c24 */ /* 0x000fe2000f8e02ff */
[----:B------:R-:W-:Y:S02]  /*7a40*/  ULDC.64 UR6, c[0x0][0x650] ;  /* 0x0001940000067ab9 */ /* 0x000fe40000000a00 */
[----:B------:R-:W-:Y:S01]  /*7a50*/  ISETP.GE.U32.AND P0, PT, R2, UR6, PT ;  /* 0x0000000602007c0c */ /* 0x000fe2000bf06070 */
[----:B------:R-:W-:Y:S02]  /*7a60*/  IMAD.IADD R3, R3, 0x1, R7 ;  /* 0x0000000103037824 */ /* 0x000fe400078e0207 */
[----:B------:R-:W-:-:S03]  /*7a70*/  IMAD.MOV.U32 R7, RZ, RZ, -0x1 ;  /* 0xffffffffff077424 */ /* 0x000fc600078e00ff */
[----:B------:R-:W-:-:S13]  /*7a80*/  ISETP.GE.U32.AND.EX P0, PT, R3, UR7, PT, P0 ;  /* 0x0000000703007c0c */ /* 0x000fda000bf06100 */
[----:B------:R-:W-:Y:S05]  /*7a90*/  @P0 BRA `(.L_x_168) ;  /* 0x0000000400600947 */ /* 0x000fea0003800000 */
[----:B------:R-:W0:Y:S01]  /*7aa0*/  S2R R22, SR_CTAID.X ;  /* 0x0000000000167919 */ /* 0x000e220000002500 */
[----:B------:R-:W2:Y:S01]  /*7ab0*/  LDC.64 R16, c[0x0][0x628] ;  /* 0x00018a00ff107b82 */ /* 0x000ea20000000a00 */
[----:B------:R-:W-:Y:S01]  /*7ac0*/  ULDC UR6, c[0x0][0x150] ;  /* 0x0000540000067ab9 */ /* 0x000fe20000000800 */
[----:B------:R-:W-:Y:S01]  /*7ad0*/  IMAD.MOV.U32 R14, RZ, RZ, R2 ;  /* 0x000000ffff0e7224 */ /* 0x000fe200078e0002 */
[----:B------:R-:W4:Y:S01]  /*7ae0*/  S2R R24, SR_CTAID.Y ;  /* 0x0000000000187919 */ /* 0x000f220000002600 */
[----:B------:R-:W-:-:S04]  /*7af0*/  IMAD.MOV.U32 R15, RZ, RZ, R3 ;  /* 0x000000ffff0f7224 */ /* 0x000fc800078e0003 */
[----:B------:R-:W1:Y:S08]  /*7b00*/  LDC R25, c[0x0][0x144] ;  /* 0x00005100ff197b82 */ /* 0x000e700000000800 */
[----:B------:R-:W1:Y:S08]  /*7b10*/  LDC R18, c[0x0][0x630] ;  /* 0x00018c00ff127b82 */ /* 0x000e700000000800 */
[----:B------:R-:W1:Y:S01]  /*7b20*/  LDC.64 R20, c[0x0][0x620] ;  /* 0x00018800ff147b82 */ /* 0x000e620000000a00 */
[----:B--2---:R-:W-:-:S04]  /*7b30*/  ISETP.NE.U32.AND P0, PT, R16, RZ, PT ;  /* 0x000000ff1000720c */ /* 0x004fc80003f05070 */
[----:B------:R-:W-:Y:S02]  /*7b40*/  ISETP.NE.AND.EX P0, PT, R17, RZ, PT, P0 ;  /* 0x000000ff1100720c */ /* 0x000fe40003f05300 */
[----:B0-----:R-:W-:-:S05]  /*7b50*/  I2FP.F32.U32 R7, R22 ;  /* 0x0000001600077245 */ /* 0x001fca0000201000 */
[----:B------:R-:W-:-:S04]  /*7b60*/  FMUL R7, R7, UR6 ;  /* 0x0000000607077c20 */ /* 0x000fc80008400000 */
[----:B------:R0:W2:Y:S02]  /*7b70*/  F2I.U32.TRUNC.NTZ R23, R7 ;  /* 0x0000000700177305 */ /* 0x0000a4000020f000 */
[----:B----4-:R-:W-:Y:S05]  /*7b80*/  @!P0 BRA `(.L_x_169) ;  /* 0x0000000000288947 */ /* 0x010fea0003800000 */
[----:B0-----:R-:W0:Y:S02]  /*7b90*/  LDC R7, c[0x0][0x634] ;  /* 0x00018d00ff077b82 */ /* 0x001e240000000800 */
        /* <DEDUP_REMOVED lines=9> */
.L_x_169:
[-CC-:B-1----:R-:W-:Y:S01]  /*7c30*/  SHF.R.U64 R19, R14, R18.reuse, R15.reuse ;  /* 0x000000120e137219 */ /* 0x182fe2000000120f */
[----:B------:R-:W1:Y:S01]  /*7c40*/  LDC.64 R30, c[0x0][0x640] ;  /* 0x00019000ff1e7b82 */ /* 0x000e620000000a00 */
[----:B0-----:R-:W-:Y:S01]  /*7c50*/  SHF.R.U32.HI R7, RZ, R18, R15 ;  /* 0x00000012ff077219 */ /* 0x001fe2000001160f */
[----:B--2---:R-:W-:Y:S01]  /*7c60*/  IMAD.MOV R23, RZ, RZ, -R23 ;  /* 0x000000ffff177224 */ /* 0x004fe200078e0a17 */
[----:B------:R-:W-:Y:S01]  /*7c70*/  IADD3 R13, P0, RZ, -R19, RZ ;  /* 0x80000013ff0d7210 */ /* 0x000fe20007f1e0ff */
[----:B------:R-:W-:Y:S02]  /*7c80*/  ULDC UR6, c[0x0][0x154] ;  /* 0x0000550000067ab9 */ /* 0x000fe40000000800 */
[----:B------:R-:W-:Y:S02]  /*7c90*/  IMAD R25, R25, R23, R22 ;  /* 0x0000001719197224 */ /* 0x000fe400078e0216 */
[----:B------:R-:W0:Y:S01]  /*7ca0*/  LDC R14, c[0x0][0x618] ;  /* 0x00018600ff0e7b82 */ /* 0x000e220000000800 */
[----:B------:R-:W-:-:S02]  /*7cb0*/  IMAD.X R7, RZ, RZ, ~R7, P0 ;  /* 0x000000ffff077224 */ /* 0x000fc400000e0e07 */
[----:B------:R-:W-:-:S04]  /*7cc0*/  IMAD.WIDE.U32 R10, R13, R20, R2 ;  /* 0x000000140d0a7225 */ /* 0x000fc800078e0002 */
[----:B------:R-:W-:Y:S01]  /*7cd0*/  IMAD R12, R7, R20, RZ ;  /* 0x00000014070c7224 */ /* 0x000fe200078e02ff */
[----:B---3--:R-:W2:Y:S03]  /*7ce0*/  LDC R26, c[0x0][0x608] ;  /* 0x00018200ff1a7b82 */ /* 0x008ea60000000800 */
[----:B------:R-:W-:Y:S02]  /*7cf0*/  IMAD R7, R13, R21, R12 ;  /* 0x000000150d077224 */ /* 0x000fe400078e020c */
[----:B------:R-:W-:Y:S02]  /*7d00*/  IMAD.MOV.U32 R13, RZ, RZ, 0x1 ;  /* 0x00000001ff0d7424 */ /* 0x000fe400078e00ff */
[----:B------:R-:W-:Y:S01]  /*7d10*/  IMAD.IADD R7, R11, 0x1, R7 ;  /* 0x000000010b077824 */ /* 0x000fe200078e0207 */
[----:B------:R-:W3:Y:S01]  /*7d20*/  LDC R28, c[0x0][0x658] ;  /* 0x00019600ff1c7b82 */ /* 0x000ee20000000800 */
[----:B------:R-:W-:-:S02]  /*7d30*/  I2FP.F32.U32 R11, R24 ;  /* 0x00000018000b7245 */ /* 0x000fc40000201000 */
[----:B-1----:R-:W-:-:S03]  /*7d40*/  ISETP.NE.U32.AND P0, PT, R30, RZ, PT ;  /* 0x000000ff1e00720c */ /* 0x002fc60003f05070 */
[----:B------:R-:W-:Y:S01]  /*7d50*/  FMUL R12, R11, UR6 ;  /* 0x000000060b0c7c20 */ /* 0x000fe20008400000 */
[----:B------:R-:W-:Y:S01]  /*7d60*/  ISETP.NE.AND.EX P0, PT, R31, RZ, PT, P0 ;  /* 0x000000ff1f00720c */ /* 0x000fe20003f05300 */
[----:B------:R-:W1:Y:S01]  /*7d70*/  LDC R23, c[0x0][0x148] ;  /* 0x00005200ff177b82 */ /* 0x000e620000000800 */
[-CC-:B0-----:R-:W-:Y:S01]  /*7d80*/  SHF.R.U64 R18, R10, R14.reuse, R7.reuse ;  /* 0x0000000e0a127219 */ /* 0x181fe20000001207 */
[----:B------:R0:W4:Y:S01]  /*7d90*/  F2I.U32.TRUNC.NTZ R20, R12 ;  /* 0x0000000c00147305 */ /* 0x000122000020f000 */
[----:B------:R-:W-:Y:S01]  /*7da0*/  SHF.R.U32.HI R7, RZ, R14, R7 ;  /* 0x0000000eff077219 */ /* 0x000fe20000011607 */
[----:B------:R-:W-:-:S04]  /*7db0*/  IMAD.MOV.U32 R11, RZ, RZ, -0x1 ;  /* 0xffffffffff0b7424 */ /* 0x000fc800078e00ff */
[----:B------:R-:W0:Y:S01]  /*7dc0*/  LDC R22, c[0x0][0x600] ;  /* 0x00018000ff167b82 */ /* 0x000e220000000800 */
[-CC-:B--2---:R-:W-:Y:S02]  /*7dd0*/  SHF.R.U64 R16, R18, R26.reuse, R7.reuse ;  /* 0x0000001a12107219 */ /* 0x184fe40000001207 */
[----:B------:R-:W-:-:S05]  /*7de0*/  SHF.R.U32.HI R7, RZ, R26, R7 ;  /* 0x0000001aff077219 */ /* 0x000fca0000011607 */
[----:B------:R-:W2:Y:S01]  /*7df0*/  LDC R29, c[0x0][0x648] ;  /* 0x00019200ff1d7b82 */ /* 0x000ea20000000800 */
[-C--:B---3--:R-:W-:Y:S02]  /*7e00*/  SHF.L.U32 R10, R11, R28.reuse, RZ ;  /* 0x0000001c0b0a7219 */ /* 0x088fe400000006ff */
[--C-:B------:R-:W-:Y:S02]  /*7e10*/  SHF.R.U64 R21, R16, R28, R7.reuse ;  /* 0x0000001c10157219 */ /* 0x100fe40000001207 */
[----:B------:R-:W-:Y:S02]  /*7e20*/  LOP3.LUT R27, RZ, R10, RZ, 0x33, !PT ;  /* 0x0000000aff1b7212 */ /* 0x000fe400078e33ff */
[-C--:B------:R-:W-:Y:S01]  /*7e30*/  SHF.R.U32.HI R11, RZ, R28.reuse, R7 ;  /* 0x0000001cff0b7219 */ /* 0x080fe20000011607 */
[----:B------:R-:W3:Y:S01]  /*7e40*/  LDC R32, c[0x0][0x638] ;  /* 0x00018e00ff207b82 */ /* 0x000ee20000000800 */
[----:B------:R-:W-:Y:S01]  /*7e50*/  SHF.L.U32 R26, R13, R28, RZ ;  /* 0x0000001c0d1a7219 */ /* 0x000fe200000006ff */
[----:B------:R-:W-:-:S06]  /*7e60*/  IMAD.MOV.U32 R10, RZ, RZ, R21 ;  /* 0x000000ffff0a7224 */ /* 0x000fcc00078e0015 */
[----:B------:R-:W0:Y:S01]  /*7e70*/  LDC R33, c[0x0][0x610] ;  /* 0x00018400ff217b82 */ /* 0x000e220000000800 */
[----:B----4-:R-:W-:Y:S05]  /*7e80*/  @!P0 BRA `(.L_x_170) ;  /* 0x0000000000288947 */ /* 0x010fea0003800000 */
[----:B------:R-:W4:Y:S02]  /*7e90*/  LDC R10, c[0x0][0x64c] ;  /* 0x00019300ff0a7b82 */ /* 0x000f240000000800 */
[----:B----4-:R-:W-:-:S05]  /*7ea0*/  IADD3 R7, P0, R21, R10, RZ ;  /* 0x0000000a15077210 */ /* 0x010fca0007f1e0ff */
[----:B------:R-:W-:-:S04]  /*7eb0*/  IMAD.X R17, RZ, RZ, R11, P0 ;  /* 0x000000ffff117224 */ /* 0x000fc800000e060b */
[----:B------:R-:W-:-:S04]  /*7ec0*/  IMAD.WIDE.U32 R10, R17, R30, RZ ;  /* 0x0000001e110a7225 */ /* 0x000fc800078e00ff */
[----:B0-----:R-:W-:-:S04]  /*7ed0*/  IMAD.WIDE.U32 R12, P0, R7, R31, R10 ;  /* 0x0000001f070c7225 */ /* 0x001fc8000780000a */
[----:B------:R-:W-:-:S04]  /*7ee0*/  IMAD.WIDE.U32 R10, R7, R30, RZ ;  /* 0x0000001e070a7225 */ /* 0x000fc800078e00ff */
[----:B------:R-:W-:Y:S01]  /*7ef0*/  IMAD.X R15, RZ, RZ, RZ, P0 ;  /* 0x000000ffff0f7224 */ /* 0x000fe200000e06ff */
[----:B------:R-:W-:Y:S01]  /*7f00*/  IADD3 RZ, P0, R11, R12, RZ ;  /* 0x0000000c0bff7210 */ /* 0x000fe20007f1e0ff */
[----:B------:R-:W-:-:S04]  /*7f10*/  IMAD.MOV.U32 R14, RZ, RZ, R13 ;  /* 0x000000ffff0e7224 */ /* 0x000fc800078e000d */
[----:B------:R-:W-:-:S08]  /*7f20*/  IMAD.WIDE.U32.X R10, R17, R31, R14, P0 ;  /* 0x0000001f110a7225 */ /* 0x000fd000000e040e */
.L_x_170:
[----:B--2---:R-:W-:Y:S01]  /*7f30*/  SHF.R.U64 R7, R10, R29, R11 ;  /* 0x0000001d0a077219 */ /* 0x004fe2000000120b */
[----:B0-----:R-:W-:Y:S01]  /*7f40*/  VIADD R11, R22, 0xffffffff ;  /* 0xffffffff160b7836 */ /* 0x001fe20000000000 */
[----:B------:R-:W-:Y:S01]  /*7f50*/  LOP3.LUT R28, R16, R27, RZ, 0xc0, !PT ;  /* 0x0000001b101c7212 */ /* 0x000fe200078ec0ff */
[----:B------:R-:W-:Y:S02]  /*7f60*/  IMAD.MOV R20, RZ, RZ, -R20 ;  /* 0x000000ffff147224 */ /* 0x000fe400078e0a14 */
[----:B------:R-:W-:Y:S01]  /*7f70*/  IMAD.MOV R10, RZ, RZ, -R7 ;  /* 0x000000ffff0a7224 */ /* 0x000fe200078e0a07 */
[----:B------:R-:W-:Y:S01]  /*7f80*/  LOP3.LUT R18, R18, R11, RZ, 0xc0, !PT ;  /* 0x0000000b12127212 */ /* 0x000fe200078ec0ff */
[----:B------:R-:W-:Y:S02]  /*7f90*/  IMAD R28, R26, R7, R28 ;  /* 0x000000071a1c7224 */ /* 0x000fe400078e021c */
[----:B-1----:R-:W-:Y:S02]  /*7fa0*/  @P2 IMAD R25, R23, R20, R24 ;  /* 0x0000001417192224 */ /* 0x002fe400078e0218 */
[----:B---3--:R-:W-:-:S02]  /*7fb0*/  IMAD R7, R10, R32, R21 ;  /* 0x000000200a077224 */ /* 0x008fc400078e0215 */
[----:B------:R-:W-:Y:S02]  /*7fc0*/  IMAD R28, R28, R33, R25 ;  /* 0x000000211c1c7224 */ /* 0x000fe400078e0219 */
[----:B------:R-:W-:Y:S02]  /*7fd0*/  IMAD R7, R7, R22, R18 ;  /* 0x0000001607077224 */ /* 0x000fe400078e0212 */
[----:B------:R-:W-:-:S03]  /*7fe0*/  IMAD.MOV.U32 R10, RZ, RZ, 0x1 ;  /* 0x00000001ff0a7424 */ /* 0x000fc600078e00ff */
[----:B------:R-:W-:Y:S02]  /*7ff0*/  SEL R11, R7, R28, !P2 ;  /* 0x0000001c070b7207 */ /* 0x000fe40005000000 */
[----:B------:R-:W-:Y:S01]  /*8000*/  SEL R28, R28, R7, !P2 ;  /* 0x000000071c1c7207 */ /* 0x000fe20005000000 */
[----:B------:R-:W-:-:S07]  /*8010*/  IMAD.MOV.U32 R7, RZ, RZ, R19 ;  /* 0x000000ffff077224 */ /* 0x000fce00078e0013 */
.L_x_168:
[----:B------:R-:W-:Y:S01]  /*8020*/  LOP3.LUT P0, RZ, R10, 0xff, RZ, 0xc0, !PT ;  /* 0x000000ff0aff7812 */ /* 0x000fe2000780c0ff */
[----:B------:R-:W-:-:S12]  /*8030*/  IMAD.MOV.U32 R10, RZ, RZ, R28 ;  /* 0x000000ffff0a7224 */ /* 0x000fd800078e001c */
[----:B------:R-:W-:Y:S05]  /*8040*/  @P0 BRA `(.L_x_171) ;  /* 0xffffff9000780947 */ /* 0x000fea000383ffff */
[----:B------:R-:W-:Y:S05]  /*8050*/  EXIT ;  /* 0x000000000000794d */ /* 0x000fea0003800000 */
.L_x_7:
[----:B0-----:R-:W-:Y:S01]  /*8060*/  ULDC.64 UR4, c[0x0][0x650] ;  /* 0x0001940000047ab9 */ /* 0x001fe20000000a00 */
        /* <DEDUP_REMOVED lines=25> */
.L_x_173:
[----:B------:R-:W0:Y:S01]  /*8200*/  LDC.64 R28, c[0x0][0x640] ;  /* 0x00019000ff1c7b82 */ /* 0x000e220000000a00 */
[-CC-:B------:R-:W-:Y:S01]  /*8210*/  SHF.R.U64 R21, R16, R6.reuse, R17.reuse ;  /* 0x0000000610157219 */ /* 0x180fe20000001211 */
[----:B------:R-:W-:Y:S01]  /*8220*/  IMAD.MOV.U32 R31, RZ, RZ, 0x1 ;  /* 0x00000001ff1f7424 */ /* 0x000fe200078e00ff */
[----:B------:R-:W-:Y:S02]  /*8230*/  SHF.R.U32.HI R5, RZ, R6, R17 ;  /* 0x00000006ff057219 */ /* 0x000fe40000011611 */
        /* <DEDUP_REMOVED lines=9> */
[----:B0-----:R-:W-:Y:S01]  /*82d0*/  ISETP.NE.U32.AND P0, PT, R28, RZ, PT ;  /* 0x000000ff1c00720c */ /* 0x001fe20003f05070 */
[----:B------:R-:W-:-:S03]  /*82e0*/  IMAD.MOV.U32 R11, RZ, RZ, -0x1 ;  /* 0xffffffffff0b7424 */ /* 0x000fc600078e00ff */
[----:B------:R-:W-:Y:S02]  /*82f0*/  ISETP.NE.AND.EX P0, PT, R29, RZ, PT, P0 ;  /* 0x000000ff1d00720c */ /* 0x000fe40003f05300 */
[----:B------:R-:W0:Y:S01]  /*8300*/  LDC R24, c[0x0][0x600] ;  /* 0x00018000ff187b82 */ /* 0x000e220000000800 */
[-CC-:B-1----:R-:W-:Y:S02]  /*8310*/  SHF.R.U64 R18, R10, R14.reuse, R5.reuse ;  /* 0x0000000e0a127219 */ /* 0x182fe40000001205 */
[----:B------:R-:W-:-:S05]  /*8320*/  SHF.R.U32.HI R5, RZ, R14, R5 ;  /* 0x0000000eff057219 */ /* 0x000fca0000011605 */
        /* <DEDUP_REMOVED lines=21> */
.L_x_174:
[----:B-1----:R-:W-:Y:S01]  /*8480*/  SHF.R.U64 R6, R10, R25, R11 ;  /* 0x000000190a067219 */ /* 0x002fe2000000120b */
[----:B0-----:R-:W-:Y:S01]  /*8490*/  VIADD R11, R24, 0xffffffff ;  /* 0xffffffff180b7836 */ /* 0x001fe20000000000 */
[----:B------:R-:W-:Y:S01]  /*84a0*/  SHF.L.U32 R9, R31, R26, RZ ;  /* 0x0000001a1f097219 */ /* 0x000fe200000006ff */
[----:B------:R-:W-:Y:S01]  /*84b0*/  @P2 IMAD R12, R13, R20, R8 ;  /* 0x000000140d0c2224 */ /* 0x000fe200078e0208 */
[----:B------:R-:W-:Y:S01]  /*84c0*/  LOP3.LUT R5, R22, R33, RZ, 0xc0, !PT ;  /* 0x0000002116057212 */ /* 0x000fe200078ec0ff */
[----:B------:R-:W-:Y:S01]  /*84d0*/  IMAD.MOV R10, RZ, RZ, -R6 ;  /* 0x000000ffff0a7224 */ /* 0x000fe200078e0a06 */
[----:B------:R-:W-:Y:S01]  /*84e0*/  LOP3.LUT R18, R18, R11, RZ, 0xc0, !PT ;  /* 0x0000000b12127212 */ /* 0x000fe200078ec0ff */
[----:B------:R-:W-:Y:S02]  /*84f0*/  IMAD.MOV.U32 R8, RZ, RZ, 0x1 ;  /* 0x00000001ff087424 */ /* 0x000fe400078e00ff */
[----:B------:R-:W-:Y:S02]  /*8500*/  IMAD R9, R9, R6, R5 ;  /* 0x0000000609097224 */ /* 0x000fe400078e0205 */
[----:B--2---:R-:W-:-:S02]  /*8510*/  IMAD R5, R10, R27, R23 ;  /* 0x0000001b0a057224 */ /* 0x004fc400078e0217 */
[----:B---3--:R-:W-:Y:S02]  /*8520*/  IMAD R6, R9, R30, R12 ;  /* 0x0000001e09067224 */ /* 0x008fe400078e020c */
[----:B------:R-:W-:Y:S01]  /*8530*/  IMAD R9, R5, R24, R18 ;  /* 0x0000001805097224 */ /* 0x000fe200078e0212 */
[----:B------:R-:W-:Y:S01]  /*8540*/  PRMT R5, R8, 0x7610, R5 ;  /* 0x0000761008057816 */ /* 0x000fe20000000005 */
[----:B------:R-:W-:-:S03]  /*8550*/  IMAD.MOV.U32 R16, RZ, RZ, R21 ;  /* 0x000000ffff107224 */ /* 0x000fc600078e0015 */
[----:B------:R-:W-:Y:S02]  /*8560*/  SEL R17, R9, R6, !P2 ;  /* 0x0000000609117207 */ /* 0x000fe40005000000 */
[----:B------:R-:W-:-:S07]  /*8570*/  SEL R6, R6, R9, !P2 ;  /* 0x0000000906067207 */ /* 0x000fce0005000000 */
.L_x_172:
[----:B------:R-:W-:-:S08]  /*8580*/  NOP ;  /* 0x0000000000007918 */ /* 0x000fd00000000000 */
[----:B------:R-:W0:-:S00]  /*8590*/  USETMAXREG.DEALLOC.CTAPOOL 0x28 ;  /* 0x00000028000079c8 */ /* 0x000e0000080e0500 */
[----:B0-----:R-:W-:-:S13]  /*85a0*/  ISETP.NE.AND P0, PT, R7, RZ, PT ;  /* 0x000000ff0700720c */ /* 0x001fda0003f05270 */
[----:B------:R-:W-:Y:S05]  /*85b0*/  @P0 EXIT ;  /* 0x000000000000094d */ /* 0x000fea0003800000 */
[----:B------:R-:W-:Y:S01]  /*85c0*/  LOP3.LUT P0, RZ, R5, 0xff, RZ, 0xc0, !PT ;  /* 0x000000ff05ff7812 */ /* 0x000fe2000780c0ff */
[----:B------:R-:W-:Y:S02]  /*85d0*/  IMAD.MOV.U32 R11, RZ, RZ, 0x1 ;  /* 0x00000001ff0b7424 */ /* 0x000fe400078e00ff */
[----:B------:R-:W-:-:S10]  /*85e0*/  IMAD.MOV.U32 R15, RZ, RZ, RZ ;  /* 0x000000ffff0f7224 */ /* 0x000fd400078e00ff */
[----:B------:R-:W-:Y:S05]  /*85f0*/  @!P0 BRA `(.L_x_175) ;  /* 0x0000000c00388947 */ /* 0x000fea0003800000 */
[----:B------:R-:W0:Y:S01]  /*8600*/  LDC R5, c[0x0][0x28c] ;  /* 0x0000a300ff057b82 */ /* 0x000e220000000800 */
[----:B------:R-:W-:Y:S01]  /*8610*/  ULDC UR6, c[0x0][0x658] ;  /* 0x0001960000067ab9 */ /* 0x000fe20000000800 */
[----:B------:R-:W-:Y:S01]  /*8620*/  UMOV UR9, 0xffffffff ;  /* 0xffffffff00097882 */ /* 0x000fe20000000000 */
[----:B------:R-:W-:Y:S01]  /*8630*/  ULDC UR8, c[0x0][0xc] ;  /* 0x0000030000087ab9 */ /* 0x000fe20000000800 */
[----:B------:R-:W-:Y:S01]  /*8640*/  USHF.L.U32 UR11, UR9, UR6, URZ ;  /* 0x00000006090b7299 */ /* 0x000fe2000800063f */
[----:B------:R-:W-:Y:S01]  /*8650*/  BSSY B0, `(.L_x_175) ;  /* 0x00000c8000007945 */ /* 0x000fe20003800000 */
[----:B------:R-:W-:Y:S01]  /*8660*/  UMOV UR10, 0x1 ;  /* 0x00000001000a7882 */ /* 0x000fe20000000000 */
[----:B------:R-:W-:Y:S01]  /*8670*/  ULDC UR9, c[0x0][0x10] ;  /* 0x0000040000097ab9 */ /* 0x000fe20000000800 */
[----:B------:R-:W1:Y:S01]  /*8680*/  S2UR UR4, SR_CgaCtaId ;  /* 0x00000000000479c3 */ /* 0x000e620000008800 */
[----:B------:R-:W-:Y:S01]  /*8690*/  UIMAD.WIDE.U32 UR8, UR8, UR9, URZ ;  /* 0x00000009080872a5 */ /* 0x000fe2000f8e003f */
[----:B------:R-:W-:Y:S01]  /*86a0*/  IMAD.MOV.U32 R13, RZ, RZ, 0x1 ;  /* 0x00000001ff0d7424 */ /* 0x000fe200078e00ff */
[----:B------:R-:W-:Y:S01]  /*86b0*/  USHF.L.U32 UR6, UR10, UR6, URZ ;  /* 0x000000060a067299 */ /* 0x000fe2000800063f */
[----:B------:R-:W-:Y:S01]  /*86c0*/  LOP3.LUT R14, R4, 0x2, RZ, 0xfc, !PT ;  /* 0x00000002040e7812 */ /* 0x000fe200078efcff */
[----:B------:R-:W-:Y:S01]  /*86d0*/  IMAD.MOV.U32 R11, RZ, RZ, 0x1 ;  /* 0x00000001ff0b7424 */ /* 0x000fe200078e00ff */
[----:B------:R-:W-:Y:S01]  /*86e0*/  ULDC UR10, c[0x0][0x14] ;  /* 0x00000500000a7ab9 */ /* 0x000fe20000000800 */
[----:B------:R-:W-:Y:S01]  /*86f0*/  IMAD.MOV.U32 R15, RZ, RZ, RZ ;  /* 0x000000ffff0f7224 */ /* 0x000fe200078e00ff */
[----:B------:R-:W-:-:S02]  /*8700*/  UIMAD.WIDE.U32 UR22, UR8, UR10, URZ ;  /* 0x0000000a081672a5 */ /* 0x000fc4000f8e003f */
[----:B------:R-:W-:Y:S01]  /*8710*/  UIMAD UR13, UR9, UR10, URZ ;  /* 0x0000000a090d72a4 */ /* 0x000fe2000f8e023f */
[----:B------:R-:W-:Y:S01]  /*8720*/  ULDC UR5, c[0x0][0x600] ;  /* 0x0001800000057ab9 */ /* 0x000fe20000000800 */
[----:B------:R-:W-:Y:S02]  /*8730*/  ULOP3.LUT UR19, URZ, UR11, URZ, 0x33, !UPT ;  /* 0x0000000b3f137292 */ /* 0x000fe4000f8e333f */
[----:B------:R-:W-:Y:S01]  /*8740*/  UIADD3 UR5, UR5, -0x1, URZ ;  /* 0xffffffff05057890 */ /* 0x000fe2000fffe03f */
[----:B0-----:R-:W-:Y:S01]  /*8750*/  VIADD R5, R5, 0x7f ;  /* 0x0000007f05057836 */ /* 0x001fe20000000000 */
[----:B------:R-:W-:Y:S01]  /*8760*/  UIADD3 UR13, UR23, UR13, URZ ;  /* 0x0000000d170d7290 */ /* 0x000fe2000fffe03f */
[----:B------:R-:W-:-:S03]  /*8770*/  ULDC.64 UR24, c[0x0][0x198] ;  /* 0x0000660000187ab9 */ /* 0x000fc60000000a00 */
[----:B------:R-:W-:Y:S01]  /*8780*/  SHF.R.S32.HI R8, RZ, 0x1f, R5 ;  /* 0x0000001fff087819 */ /* 0x000fe20000011405 */
[----:B-1----:R-:W-:-:S03]  /*8790*/  USHF.L.U32 UR7, UR4, 0x4, URZ ;  /* 0x0000000404077899 */ /* 0x002fc6000800063f */
[----:B------:R-:W-:Y:S01]  /*87a0*/  LEA.HI R8, R8, R5, RZ, 0x7 ;  /* 0x0000000508087211 */ /* 0x000fe200078f38ff */
[----:B------:R-:W-:Y:S02]  /*87b0*/  USHF.L.U32 UR4, UR4, 0xb, URZ ;  /* 0x0000000b04047899 */ /* 0x000fe4000800063f */
[----:B------:R-:W-:Y:S01]  /*87c0*/  ULOP3.LUT UR7, UR7, 0x70, URZ, 0xc0, !UPT ;  /* 0x0000007007077892 */ /* 0x000fe2000f8ec03f */
[----:B------:R-:W-:-:S05]  /*87d0*/  SHF.R.S32.HI R10, RZ, 0x7, R8 ;  /* 0x00000007ff0a7819 */ /* 0x000fca0000011408 */
[----:B------:R-:W-:-:S07]  /*87e0*/  VIADD R5, R10, 0x1 ;  /* 0x000000010a057836 */ /* 0x000fce0000000000 */
.L_x_186:
[----:B------:R-:W-:-:S03]  /*87f0*/  UMOV UR8, 0xffffffff ;  /* 0xffffffff00087882 */ /* 0x000fc60000000000 */
[----:B------:R-:W-:Y:S05]  /*8800*/  BRA.DIV UR8, `(.L_x_176) ;  /* 0x0000001208107947 */ /* 0x000fea000b800000 */
[----:B------:R-:W-:-:S13]  /*8810*/  ELECT P0, URZ, PT ;  /* 0x00000000003f782f */ /* 0x000fda0003800000 */
.L_x_200:
[----:B------:R-:W0:Y:S01]  /*8820*/  LDC R7, c[0x0][0x28c] ;  /* 0x0000a300ff077b82 */ /* 0x000e220000000800 */
[----:B------:R-:W-:Y:S01]  /*8830*/  BSSY B1, `(.L_x_177) ;  /* 0x0000037000017945 */ /* 0x000fe20003800000 */
[----:B0-----:R-:W-:-:S13]  /*8840*/  ISETP.LT.OR P0, PT, R7, 0x1, !P0 ;  /* 0x000000010700780c */ /* 0x001fda0004701670 */
[----:B------:R-:W-:Y:S05]  /*8850*/  @P0 BRA `(.L_x_178) ;  /* 0x0000000000d00947 */ /* 0x000fea0003800000 */
[----:B------:R-:W-:Y:S01]  /*8860*/  IMAD.SHL.U32 R18, R6, 0x80, RZ ;  /* 0x0000008006127824 */ /* 0x000fe200078e00ff */
[----:B------:R-:W-:Y:S01]  /*8870*/  LEA R17, R17, UR7, 0x7 ;  /* 0x0000000711117c11 */ /* 0x000fe2000f8e38ff */
[----:B------:R-:W-:Y:S02]  /*8880*/  IMAD.MOV.U32 R21, RZ, RZ, RZ ;  /* 0x000000ffff157224 */ /* 0x000fe400078e00ff */
[----:B------:R-:W-:Y:S02]  /*8890*/  IMAD.MOV.U32 R6, RZ, RZ, R5 ;  /* 0x000000ffff067224 */ /* 0x000fe400078e0005 */
[----:B------:R-:W-:Y:S02]  /*88a0*/  IMAD.MOV.U32 R7, RZ, RZ, R11 ;  /* 0x000000ffff077224 */ /* 0x000fe400078e000b */
[----:B------:R-:W-:-:S07]  /*88b0*/  IMAD.MOV.U32 R8, RZ, RZ, R15 ;  /* 0x000000ffff087224 */ /* 0x000fce00078e000f */
.L_x_181:
[----:B------:R-:W0:Y:S01]  /*88c0*/  S2R R12, SR_CgaCtaId ;  /* 0x00000000000c7919 */ /* 0x000e220000008800 */
[----:B------:R-:W-:Y:S02]  /*88d0*/  MOV R9, 0x400 ;  /* 0x0000040000097802 */ /* 0x000fe40000000f00 */
[----:B------:R-:W-:Y:S02]  /*88e0*/  LOP3.LUT P1, RZ, R0, 0x7f, RZ, 0xc0, !PT ;  /* 0x0000007f00ff7812 */ /* 0x000fe4000782c0ff */
[----:B0-----:R-:W-:Y:S02]  /*88f0*/  LEA R19, R12, R9, 0x18 ;  /* 0x000000090c137211 */ /* 0x001fe400078ec0ff */
[----:B------:R-:W-:-:S09]  /*8900*/  SHF.L.U32 R9, R7, 0x1f, RZ ;  /* 0x0000001f07097819 */ /* 0x000fd200000006ff */
[----:B------:R-:W0:Y:S01]  /*8910*/  @!P1 LDC R12, c[0x0][0x500] ;  /* 0x00014000ff0c9b82 */ /* 0x000e220000000800 */
[----:B------:R-:W-:-:S04]  /*8920*/  IMAD R20, R8, 0x8, R19 ;  /* 0x0000000808147824 */ /* 0x000fc800078e0213 */
[----:B------:R-:W1:Y:S02]  /*8930*/  SYNCS.PHASECHK.TRANS64.TRYWAIT P0, [R20+URZ+0x38], R9 ;  /* 0x00003809140075a7 */ /* 0x000e64000800017f */
[----:B-1----:R-:W-:Y:S05]  /*8940*/  @!P0 BRA `(.L_x_179) ;  /* 0x0000000c00e08947 */ /* 0x002fea0003800000 */
.L_x_201:
[----:B-1----:R-:W-:Y:S01]  /*8950*/  PRMT R9, R14, 0x9910, RZ ;  /* 0x000099100e097816 */ /* 0x002fe200000000ff */
[----:B0-----:R0:W-:Y:S03]  /*8960*/  @!P1 SYNCS.ARRIVE.TRANS64 RZ, [R20+URZ], R12 ;  /* 0x0000000c14ff99a7 */ /* 0x0011e6000800003f */
[----:B------:R-:W-:-:S13]  /*8970*/  ISETP.NE.AND P0, PT, R9, 0x2, PT ;  /* 0x000000020900780c */ /* 0x000fda0003f05270 */
[----:B0-----:R-:W-:Y:S05]  /*8980*/  @P0 BRA `(.L_x_180) ;  /* 0x0000000000040947 */ /* 0x001fea0003800000 */
[----:B------:R-:W-:Y:S01]  /*8990*/  BPT.TRAP 0x1 ;  /* 0x000000040000795c */ /* 0x000fe20000300000 */
.L_x_180:
[----:B------:R-:W-:Y:S01]  /*89a0*/  R2UR UR8, R8 ;  /* 0x00000000080872ca */ /* 0x000fe200000e0000 */
[----:B------:R-:W-:Y:S01]  /*89b0*/  VIADD R6, R6, 0xffffffff ;  /* 0xffffffff06067836 */ /* 0x000fe20000000000 */
[----:B------:R-:W-:Y:S01]  /*89c0*/  R2UR UR18, R19 ;  /* 0x00000000131272ca */ /* 0x000fe200000e0000 */
[----:B------:R-:W-:Y:S01]  /*89d0*/  UIADD3 UR14, UP0, UR24, 0xf0, URZ ;  /* 0x000000f0180e7890 */ /* 0x000fe2000ff1e03f */
[----:B------:R-:W-:Y:S01]  /*89e0*/  R2UR UR20, R18 ;  /* 0x00000000121472ca */ /* 0x000fe200000e0000 */
[----:B------:R-:W-:Y:S01]  /*89f0*/  UIADD3 UR26, UP1, UR24, 0x1f0, URZ ;  /* 0x000001f0181a7890 */ /* 0x000fe2000ff3e03f */
[----:B------:R-:W-:Y:S01]  /*8a00*/  R2UR UR9, R20 ;  /* 0x00000000140972ca */ /* 0x000fe200000e0000 */
[----:B------:R-:W-:Y:S01]  /*8a10*/  UIADD3.X UR15, URZ, UR25, URZ, UP0, !UPT ;  /* 0x000000193f0f7290 */ /* 0x000fe200087fe43f */
[----:B------:R-:W-:Y:S01]  /*8a20*/  R2UR UR10, R21 ;  /* 0x00000000150a72ca */ /* 0x000fe200000e0000 */
[----:B------:R-:W-:Y:S01]  /*8a30*/  VIADD R8, R8, 0x1 ;  /* 0x0000000108087836 */ /* 0x000fe20000000000 */
[----:B------:R-:W-:Y:S01]  /*8a40*/  R2UR UR12, R16 ;  /* 0x00000000100c72ca */ /* 0x000fe200000e0000 */
[----:B------:R-:W-:Y:S01]  /*8a50*/  UIADD3.X UR27, URZ, UR25, URZ, UP1, !UPT ;  /* 0x000000193f1b7290 */ /* 0x000fe20008ffe43f */
[----:B------:R-:W-:Y:S01]  /*8a60*/  R2UR UR21, R17 ;  /* 0x00000000111572ca */ /* 0x000fe200000e0000 */
[----:B------:R-:W-:Y:S01]  /*8a70*/  USHF.L.U32 UR8, UR8, 0xe, URZ ;  /* 0x0000000e08087899 */ /* 0x000fe2000800063f */
[----:B------:R-:W-:Y:S01]  /*8a80*/  ISETP.GT.AND P1, PT, R6, 0x1, PT ;  /* 0x000000010600780c */ /* 0x000fe20003f24270 */
[----:B------:R-:W-:Y:S01]  /*8a90*/  UMOV UR16, 0x0 ;  /* 0x0000000000107882 */ /* 0x000fe20000000000 */
[----:B------:R-:W-:Y:S01]  /*8aa0*/  UMOV UR17, 0x10000000 ;  /* 0x1000000000117882 */ /* 0x000fe20000000000 */
[----:B------:R-:W-:Y:S01]  /*8ab0*/  ULOP3.LUT UR11, UR8, 0x3800, UR4, 0xf8, !UPT ;  /* 0x00003800080b7892 */ /* 0x000fe2000f8ef804 */
[C---:B------:R-:W-:Y:S01]  /*8ac0*/  ISETP.NE.AND P0, PT, R8.reuse, 0x7, PT ;  /* 0x000000070800780c */ /* 0x040fe20003f05270 */
[----:B------:R-:W-:Y:S01]  /*8ad0*/  UIADD3 UR8, UR18, 0x180, UR8 ;  /* 0x0000018012087890 */ /* 0x000fe2000fffe008 */
[----:B------:R-:W-:Y:S01]  /*8ae0*/  VIADD R21, R21, 0x80 ;  /* 0x0000008015157836 */ /* 0x000fe20000000000 */
[----:B------:R-:W-:Y:S01]  /*8af0*/  UIADD3 UR18, UR18, 0x1c180, UR11 ;  /* 0x0001c18012127890 */ /* 0x000fe2000fffe00b */
[----:B------:R-:W-:Y:S01]  /*8b00*/  SEL R12, RZ, 0x1, P0 ;  /* 0x00000001ff0c7807 */ /* 0x000fe20000000000 */
[----:B------:R-:W-:Y:S01]  /*8b10*/  UMOV UR28, 0xff0000 ;  /* 0x00ff0000001c7882 */ /* 0x000fe20000000000 */
[----:B------:R-:W-:Y:S01]  /*8b20*/  UMOV UR11, UR20 ;  /* 0x00000014000b7c82 */ /* 0x000fe20008000000 */
[----:B------:R-:W-:-:S02]  /*8b30*/  SEL R8, R8, RZ, P0 ;  /* 0x000000ff08087207 */ /* 0x000fc40000000000 */
[----:B------:R-:W-:Y:S01]  /*8b40*/  LOP3.LUT R7, R7, R12, RZ, 0x3c, !PT ;  /* 0x0000000c07077212 */ /* 0x000fe200078e3cff */
[----:B------:R0:W-:Y:S02]  /*8b50*/  UTMALDG.3D [UR8], [UR14], desc[UR16] ;  /* 0x000010080e0075b4 */ /* 0x0001e40008011000 */
[----:B0-----:R-:W-:Y:S01]  /*8b60*/  UMOV UR8, UR18 ;  /* 0x0000001200087c82 */ /* 0x001fe20008000000 */
[----:B------:R-:W-:Y:S02]  /*8b70*/  UMOV UR11, UR21 ;  /* 0x00000015000b7c82 */ /* 0x000fe40008000000 */
[----:B------:R0:W-:Y:S02]  /*8b80*/  UTMALDG.3D.MULTICAST [UR8], [UR26], UR28, desc[UR16] ;  /* 0x000010081a0073b4 */ /* 0x0001e4000801181c */
[----:B0-----:R-:W-:Y:S05]  /*8b90*/  @P1 BRA `(.L_x_181) ;  /* 0xfffffffc00481947 */ /* 0x001fea000383ffff */
.L_x_178:
[----:B------:R-:W-:Y:S05]  /*8ba0*/  BSYNC B1 ;  /* 0x0000000000017941 */ /* 0x000fea0003800000 */
.L_x_177:
[----:B------:R-:W-:Y:S01]  /*8bb0*/  LOP3.LUT P1, RZ, R13, 0xff, RZ, 0xc0, !PT ;  /* 0x000000ff0dff7812 */ /* 0x000fe2000782c0ff */
[C---:B------:R-:W-:Y:S01]  /*8bc0*/  IMAD.IADD R15, R10.reuse, 0x1, R15 ;  /* 0x000000010a0f7824 */ /* 0x040fe200078e020f */
[----:B------:R-:W-:Y:S01]  /*8bd0*/  ULDC.64 UR8, c[0x0][0x650] ;  /* 0x0001940000087ab9 */ /* 0x000fe20000000a00 */
[C---:B------:R-:W-:Y:S01]  /*8be0*/  ISETP.GE.U32.AND P3, PT, R10.reuse, 0x7, PT ;  /* 0x000000070a00780c */ /* 0x040fe20003f66070 */
[----:B------:R-:W-:Y:S01]  /*8bf0*/  BSSY B1, `(.L_x_182) ;  /* 0x000006b000017945 */ /* 0x000fe20003800000 */
[C---:B------:R-:W-:Y:S01]  /*8c00*/  IMAD.WIDE.U32 R6, R15.reuse, 0x24924925, RZ ;  /* 0x249249250f067825 */ /* 0x040fe200078e00ff */
[----:B------:R-:W-:Y:S02]  /*8c10*/  ISETP.GT.U32.AND P0, PT, R15, 0x6, PT ;  /* 0x000000060f00780c */ /* 0x000fe40003f04070 */
[----:B------:R-:W-:Y:S01]  /*8c20*/  PRMT R13, RZ, 0x7610, R13 ;  /* 0x00007610ff0d7816 */ /* 0x000fe2000000000d */
[----:B------:R-:W-:Y:S01]  /*8c30*/  IMAD.MOV.U32 R17, RZ, RZ, -0x1 ;  /* 0xffffffffff117424 */ /* 0x000fe200078e00ff */
[----:B------:R-:W-:Y:S01]  /*8c40*/  ISETP.LT.U32.AND P0, PT, R10, 0x7, P0 ;  /* 0x000000070a00780c */ /* 0x000fe20000701070 */
[----:B------:R-:W-:-:S02]  /*8c50*/  IMAD.MOV.U32 R16, RZ, RZ, -0x1 ;  /* 0xffffffffff107424 */ /* 0x000fc400078e00ff */
[----:B------:R-:W0:Y:S01]  /*8c60*/  @P1 S2R R9, SR_CgaCtaId ;  /* 0x0000000000091919 */ /* 0x000e220000008800 */
[----:B------:R-:W-:Y:S02]  /*8c70*/  SEL R6, RZ, 0x1, !P0 ;  /* 0x00000001ff067807 */ /* 0x000fe40004000000 */
[----:B------:R-:W-:Y:S02]  /*8c80*/  IADD3 R2, P0, R2, UR22, RZ ;  /* 0x0000001602027c10 */ /* 0x000fe4000ff1e0ff */
[----:B------:R-:W-:Y:S02]  /*8c90*/  @P1 MOV R8, 0x400 ;  /* 0x0000040000081802 */ /* 0x000fe40000000f00 */
[----:B------:R-:W-:Y:S02]  /*8ca0*/  IADD3.X R3, R3, UR13, RZ, P0, !PT ;  /* 0x0000000d03037c10 */ /* 0x000fe400087fe4ff */
[----:B------:R-:W-:Y:S02]  /*8cb0*/  ISETP.GE.U32.AND P0, PT, R2, UR8, PT ;  /* 0x0000000802007c0c */ /* 0x000fe4000bf06070 */
[----:B------:R-:W-:-:S02]  /*8cc0*/  LOP3.LUT R11, R11, R6, RZ, 0x3c, !PT ;  /* 0x000000060b0b7212 */ /* 0x000fc400078e3cff */
[----:B------:R-:W-:Y:S02]  /*8cd0*/  ISETP.GE.U32.AND.EX P0, PT, R3, UR9, PT, P0 ;  /* 0x0000000903007c0c */ /* 0x000fe4000bf06100 */
[----:B0-----:R-:W-:Y:S01]  /*8ce0*/  @P1 LEA R8, R9, R8, 0x18 ;  /* 0x0000000809081211 */ /* 0x001fe200078ec0ff */
[----:B------:R-:W-:-:S03]  /*8cf0*/  IMAD.IADD R9, R15, 0x1, -R7 ;  /* 0x000000010f097824 */ /* 0x000fc600078e0a07 */
[----:B------:R0:W-:Y:S02]  /*8d00*/  @P1 SYNCS.ARRIVE.TRANS64.A1T0 RZ, [R8+URZ+0x88], RZ ;  /* 0x000088ff08ff19a7 */ /* 0x0001e4000810003f */
[----:B------:R-:W-:Y:S02]  /*8d10*/  LEA.HI R9, R9, R7, RZ, 0x1f ;  /* 0x0000000709097211 */ /* 0x000fe400078ff8ff */
[----:B------:R-:W-:Y:S02]  /*8d20*/  PRMT R7, RZ, 0x7610, R7 ;  /* 0x00007610ff077816 */ /* 0x000fe40000000007 */
[----:B------:R-:W-:-:S04]  /*8d30*/  SHF.R.U32.HI R6, RZ, 0x2, R9 ;  /* 0x00000002ff067819 */ /* 0x000fc80000011609 */
[----:B------:R-:W-:Y:S01]  /*8d40*/  @P3 LOP3.LUT R11, R11, 0x1, R6, 0x78, !PT ;  /* 0x000000010b0b3812 */ /* 0x000fe200078e7806 */
[----:B------:R-:W-:Y:S02]  /*8d50*/  IMAD R15, R6, -0x7, R15 ;  /* 0xfffffff9060f7824 */ /* 0x000fe400078e020f */
[----:B------:R-:W-:Y:S01]  /*8d60*/  IMAD.MOV.U32 R6, RZ, RZ, -0x1 ;  /* 0xffffffffff067424 */ /* 0x000fe200078e00ff */
[----:B0-----:R-:W-:Y:S06]  /*8d70*/  @P0 BRA `(.L_x_183) ;  /* 0x0000000400480947 */ /* 0x001fec0003800000 */
[----:B------:R-:W0:Y:S01]  /*8d80*/  S2R R17, SR_CTAID.X ;  /* 0x0000000000117919 */ /* 0x000e220000002500 */
[----:B------:R-:W-:Y:S01]  /*8d90*/  ULDC.64 UR8, c[0x0][0x628] ;  /* 0x00018a0000087ab9 */ /* 0x000fe20000000a00 */
[----:B------:R-:W1:Y:S01]  /*8da0*/  LDC R18, c[0x0][0x144] ;  /* 0x00005100ff127b82 */ /* 0x000e620000000800 */
[----:B------:R-:W-:Y:S01]  /*8db0*/  ISETP.NE.U32.AND P0, PT, RZ, UR8, PT ;  /* 0x00000008ff007c0c */ /* 0x000fe2000bf05070 */
[----:B------:R-:W2:Y:S01]  /*8dc0*/  S2R R12, SR_CTAID.Y ;  /* 0x00000000000c7919 */ /* 0x000ea20000002600 */
[----:B------:R-:W-:Y:S01]  /*8dd0*/  ULDC UR10, c[0x0][0x150] ;  /* 0x00005400000a7ab9 */ /* 0x000fe20000000800 */
[----:B------:R-:W-:Y:S01]  /*8de0*/  ULDC UR11, c[0x0][0x630] ;  /* 0x00018c00000b7ab9 */ /* 0x000fe20000000800 */
[----:B------:R-:W-:Y:S01]  /*8df0*/  ISETP.NE.AND.EX P0, PT, RZ, UR9, PT, P0 ;  /* 0x00000009ff007c0c */ /* 0x000fe2000bf05300 */
[----:B------:R-:W-:Y:S01]  /*8e00*/  IMAD.MOV.U32 R6, RZ, RZ, R2 ;  /* 0x000000ffff067224 */ /* 0x000fe200078e0002 */
[----:B0-----:R-:W-:-:S05]  /*8e10*/  I2FP.F32.U32 R7, R17 ;  /* 0x0000001100077245 */ /* 0x001fca0000201000 */
[----:B------:R-:W-:Y:S01]  /*8e20*/  FMUL R20, R7, UR10 ;  /* 0x0000000a07147c20 */ /* 0x000fe20008400000 */
[----:B------:R-:W-:-:S05]  /*8e30*/  IMAD.MOV.U32 R7, RZ, RZ, R3 ;  /* 0x000000ffff077224 */ /* 0x000fca00078e0003 */
[----:B--2---:R-:W-:Y:S05]  /*8e40*/  @!P0 BRA `(.L_x_184) ;  /* 0x0000000000288947 */ /* 0x004fea0003800000 */
[----:B------:R-:W-:Y:S02]  /*8e50*/  ULDC UR10, c[0x0][0x634] ;  /* 0x00018d00000a7ab9 */ /* 0x000fe40000000800 */
[----:B------:R-:W-:-:S05]  /*8e60*/  IADD3 R7, P0, R2, UR10, RZ ;  /* 0x0000000a02077c10 */ /* 0x000fca000ff1e0ff */
[----:B------:R-:W-:-:S04]  /*8e70*/  IMAD.X R19, RZ, RZ, R3, P0 ;  /* 0x000000ffff137224 */ /* 0x000fc800000e0603 */
[----:B------:R-:W-:-:S04]  /*8e80*/  IMAD.WIDE.U32 R8, R19, UR8, RZ ;  /* 0x0000000813087c25 */ /* 0x000fc8000f8e00ff */
[----:B------:R-:W-:-:S04]  /*8e90*/  IMAD.WIDE.U32 R8, P0, R7, UR9, R8 ;  /* 0x0000000907087c25 */ /* 0x000fc8000f800008 */
[----:B------:R-:W-:-:S04]  /*8ea0*/  IMAD.WIDE.U32 R6, R7, UR8, RZ ;  /* 0x0000000807067c25 */ /* 0x000fc8000f8e00ff */
[----:B------:R-:W-:Y:S01]  /*8eb0*/  IMAD.MOV.U32 R6, RZ, RZ, R9 ;  /* 0x000000ffff067224 */ /* 0x000fe200078e0009 */
[----:B------:R-:W-:Y:S01]  /*8ec0*/  IADD3 RZ, P1, R7, R8, RZ ;  /* 0x0000000807ff7210 */ /* 0x000fe20007f3e0ff */
[----:B------:R-:W-:-:S04]  /*8ed0*/  IMAD.X R7, RZ, RZ, RZ, P0 ;  /* 0x000000ffff077224 */ /* 0x000fc800000e06ff */
[----:B------:R-:W-:-:S08]  /*8ee0*/  IMAD.WIDE.U32.X R6, R19, UR9, R6, P1 ;  /* 0x0000000913067c25 */ /* 0x000fd000088e0406 */
.L_x_184:
[--C-:B------:R-:W-:Y:S01]  /*8ef0*/  SHF.R.U64 R16, R6, UR11, R7.reuse ;  /* 0x0000000b06107c19 */ /* 0x100fe20008001207 */
[----:B------:R-:W0:Y:S01]  /*8f00*/  F2I.U32.TRUNC.NTZ R20, R20 ;  /* 0x0000001400147305 */ /* 0x000e22000020f000 */
[----:B------:R-:W-:Y:S01]  /*8f10*/  SHF.R.U32.HI R6, RZ, UR11, R7 ;  /* 0x0000000bff067c19 */ /* 0x000fe20008011607 */
[----:B------:R-:W-:Y:S01]  /*8f20*/  ULDC.64 UR8, c[0x0][0x620] ;  /* 0x0001880000087ab9 */ /* 0x000fe20000000a00 */
[----:B------:R-:W-:Y:S01]  /*8f30*/  IADD3 R9, P0, RZ, -R16, RZ ;  /* 0x80000010ff097210 */ /* 0x000fe20007f1e0ff */
[----:B------:R-:W-:Y:S01]  /*8f40*/  ULDC.64 UR10, c[0x0][0x640] ;  /* 0x00019000000a7ab9 */ /* 0x000fe20000000a00 */
[----:B------:R-:W2:Y:S03]  /*8f50*/  LDC R21, c[0x0][0x148] ;  /* 0x00005200ff157b82 */ /* 0x000ea60000000800 */
[----:B------:R-:W-:Y:S01]  /*8f60*/  IMAD.X R6, RZ, RZ, ~R6, P0 ;  /* 0x000000ffff067224 */ /* 0x000fe200000e0e06 */
[----:B------:R-:W-:-:S03]  /*8f70*/  ISETP.NE.U32.AND P0, PT, RZ, UR10, PT ;  /* 0x0000000aff007c0c */ /* 0x000fc6000bf05070 */
[----:B------:R-:W-:Y:S01]  /*8f80*/  IMAD R8, R6, UR8, RZ ;  /* 0x0000000806087c24 */ /* 0x000fe2000f8e02ff */
[----:B------:R-:W-:Y:S01]  /*8f90*/  ISETP.NE.AND.EX P0, PT, RZ, UR11, PT, P0 ;  /* 0x0000000bff007c0c */ /* 0x000fe2000bf05300 */
[----:B------:R-:W-:Y:S01]  /*8fa0*/  IMAD.WIDE.U32 R6, R9, UR8, R2 ;  /* 0x0000000809067c25 */ /* 0x000fe2000f8e0002 */
[----:B------:R-:W-:-:S03]  /*8fb0*/  ULDC UR8, c[0x0][0x618] ;  /* 0x0001860000087ab9 */ /* 0x000fc60000000800 */
[----:B------:R-:W-:Y:S01]  /*8fc0*/  IMAD R9, R9, UR9, R8 ;  /* 0x0000000909097c24 */ /* 0x000fe2000f8e0208 */
[----:B------:R-:W-:Y:S01]  /*8fd0*/  ULDC UR9, c[0x0][0x154] ;  /* 0x0000550000097ab9 */ /* 0x000fe20000000800 */
[----:B0-----:R-:W-:Y:S02]  /*8fe0*/  IMAD.MOV R8, RZ, RZ, -R20 ;  /* 0x000000ffff087224 */ /* 0x001fe400078e0a14 */
[----:B------:R-:W-:Y:S02]  /*8ff0*/  IMAD.IADD R7, R7, 0x1, R9 ;  /* 0x0000000107077824 */ /* 0x000fe400078e0209 */
[----:B-1----:R-:W-:Y:S01]  /*9000*/  IMAD R17, R18, R8, R17 ;  /* 0x0000000812117224 */ /* 0x002fe200078e0211 */
[----:B------:R-:W-:Y:S02]  /*9010*/  I2FP.F32.U32 R8, R12 ;  /* 0x0000000c00087245 */ /* 0x000fe40000201000 */
[--C-:B------:R-:W-:Y:S02]  /*9020*/  SHF.R.U64 R18, R6, UR8, R7.reuse ;  /* 0x0000000806127c19 */ /* 0x100fe40008001207 */
[----:B------:R-:W-:Y:S01]  /*9030*/  SHF.R.U32.HI R7, RZ, UR8, R7 ;  /* 0x00000008ff077c19 */ /* 0x000fe20008011607 */
[----:B------:R-:W-:Y:S01]  /*9040*/  FMUL R8, R8, UR9 ;  /* 0x0000000908087c20 */ /* 0x000fe20008400000 */
[----:B------:R-:W-:-:S02]  /*9050*/  ULDC UR8, c[0x0][0x608] ;  /* 0x0001820000087ab9 */ /* 0x000fc40000000800 */
[--C-:B------:R-:W-:Y:S01]  /*9060*/  SHF.R.U64 R20, R18, UR8, R7.reuse ;  /* 0x0000000812147c19 */ /* 0x100fe20008001207 */
[----:B------:R0:W1:Y:S01]  /*9070*/  F2I.U32.TRUNC.NTZ R22, R8 ;  /* 0x0000000800167305 */ /* 0x000062000020f000 */
[----:B------:R-:W-:Y:S01]  /*9080*/  SHF.R.U32.HI R7, RZ, UR8, R7 ;  /* 0x00000008ff077c19 */ /* 0x000fe20008011607 */
[----:B------:R-:W-:-:S03]  /*9090*/  ULDC UR8, c[0x0][0x658] ;  /* 0x0001960000087ab9 */ /* 0x000fc60000000800 */
[--C-:B------:R-:W-:Y:S02]  /*90a0*/  SHF.R.U64 R19, R20, UR8, R7.reuse ;  /* 0x0000000814137c19 */ /* 0x100fe40008001207 */
[----:B------:R-:W-:-:S03]  /*90b0*/  SHF.R.U32.HI R23, RZ, UR8, R7 ;  /* 0x00000008ff177c19 */ /* 0x000fc60008011607 */
[----:B------:R-:W-:Y:S02]  /*90c0*/  IMAD.MOV.U32 R6, RZ, RZ, R19 ;  /* 0x000000ffff067224 */ /* 0x000fe400078e0013 */
[----:B------:R-:W-:Y:S01]  /*90d0*/  IMAD.MOV.U32 R7, RZ, RZ, R23 ;  /* 0x000000ffff077224 */ /* 0x000fe200078e0017 */
[----:B0-----:R-:W-:Y:S06]  /*90e0*/  @!P0 BRA `(.L_x_185) ;  /* 0x0000000000288947 */ /* 0x001fec0003800000 */
        /* <DEDUP_REMOVED lines=10> */
.L_x_185:
[----:B------:R-:W-:Y:S01]  /*9190*/  ULDC UR8, c[0x0][0x648] ;  /* 0x0001920000087ab9 */ /* 0x000fe20000000800 */
[----:B-1----:R-:W-:Y:S01]  /*91a0*/  IMAD.MOV R22, RZ, RZ, -R22 ;  /* 0x000000ffff167224 */ /* 0x002fe200078e0a16 */
[----:B------:R-:W-:Y:S01]  /*91b0*/  SHF.R.U64 R7, R6, UR8, R7 ;  /* 0x0000000806077c19 */ /* 0x000fe20008001207 */
[----:B------:R-:W-:Y:S01]  /*91c0*/  ULDC UR8, c[0x0][0x638] ;  /* 0x00018e0000087ab9 */ /* 0x000fe20000000800 */
[----:B------:R-:W-:Y:S01]  /*91d0*/  LOP3.LUT R6, R20, UR19, RZ, 0xc0, !PT ;  /* 0x0000001314067c12 */ /* 0x000fe2000f8ec0ff */
[----:B--2---:R-:W-:Y:S01]  /*91e0*/  @P2 IMAD R17, R21, R22, R12 ;  /* 0x0000001615112224 */ /* 0x004fe200078e020c */
[----:B------:R-:W-:Y:S01]  /*91f0*/  LOP3.LUT R18, R18, UR5, RZ, 0xc0, !PT ;  /* 0x0000000512127c12 */ /* 0x000fe2000f8ec0ff */
[----:B------:R-:W-:Y:S01]  /*9200*/  IMAD.MOV R8, RZ, RZ, -R7 ;  /* 0x000000ffff087224 */ /* 0x000fe200078e0a07 */
[----:B------:R-:W-:Y:S01]  /*9210*/  ULDC UR9, c[0x0][0x610] ;  /* 0x0001840000097ab9 */ /* 0x000fe20000000800 */
[----:B------:R-:W-:Y:S02]  /*9220*/  IMAD R6, R7, UR6, R6 ;  /* 0x0000000607067c24 */ /* 0x000fe4000f8e0206 */
[----:B------:R-:W-:Y:S01]  /*9230*/  IMAD R19, R8, UR8, R19 ;  /* 0x0000000808137c24 */ /* 0x000fe2000f8e0213 */
[----:B------:R-:W-:Y:S01]  /*9240*/  ULDC UR8, c[0x0][0x600] ;  /* 0x0001800000087ab9 */ /* 0x000fe20000000800 */
[----:B------:R-:W-:-:S02]  /*9250*/  IMAD R6, R6, UR9, R17 ;  /* 0x0000000906067c24 */ /* 0x000fc4000f8e0211 */
[----:B------:R-:W-:Y:S02]  /*9260*/  IMAD R19, R19, UR8, R18 ;  /* 0x0000000813137c24 */ /* 0x000fe4000f8e0212 */
[----:B------:R-:W-:-:S03]  /*9270*/  IMAD.MOV.U32 R7, RZ, RZ, 0x1 ;  /* 0x00000001ff077424 */ /* 0x000fc600078e00ff */
[----:B------:R-:W-:Y:S02]  /*9280*/  SEL R17, R19, R6, !P2 ;  /* 0x0000000613117207 */ /* 0x000fe40005000000 */
[----:B------:R-:W-:-:S07]  /*9290*/  SEL R6, R6, R19, !P2 ;  /* 0x0000001306067207 */ /* 0x000fce0005000000 */
.L_x_183:
[----:B------:R-:W-:Y:S05]  /*92a0*/  BSYNC B1 ;  /* 0x0000000000017941 */ /* 0x000fea0003800000 */
.L_x_182:
[----:B------:R-:W-:-:S13]  /*92b0*/  LOP3.LUT P0, RZ, R7, 0xff, RZ, 0xc0, !PT ;  /* 0x000000ff07ff7812 */ /* 0x000fda000780c0ff */
[----:B------:R-:W-:Y:S05]  /*92c0*/  @P0 BRA `(.L_x_186) ;  /* 0xfffffff400480947 */ /* 0x000fea000383ffff */
[----:B------:R-:W-:Y:S05]  /*92d0*/  BSYNC B0 ;  /* 0x0000000000007941 */ /* 0x000fea0003800000 */
.L_x_175:
[----:B------:R-:W-:-:S03]  /*92e0*/  UMOV UR8, 0xffffffff ;  /* 0xffffffff00087882 */ /* 0x000fc60000000000 */
[----:B------:R-:W-:Y:S05]  /*92f0*/  BRA.DIV UR8, `(.L_x_187) ;  /* 0x0000000608887947 */ /* 0x000fea000b800000 */
[----:B------:R-:W-:-:S13]  /*9300*/  ELECT P0, URZ, PT ;  /* 0x00000000003f782f */ /* 0x000fda0003800000 */
.L_x_204:
[----:B------:R-:W-:Y:S04]  /*9310*/  BSSY B0, `(.L_x_188) ;  /* 0x0000046000007945 */ /* 0x000fe80003800000 */
[----:B------:R-:W-:Y:S05]  /*9320*/  @!P0 BRA `(.L_x_189) ;  /* 0x0000000400108947 */ /* 0x000fea0003800000 */
[----:B------:R-:W-:-:S04]  /*9330*/  LOP3.LUT R4, R4, 0x2, RZ, 0xfc, !PT ;  /* 0x0000000204047812 */ /* 0x000fc800078efcff */
[----:B------:R-:W-:-:S13]  /*9340*/  ISETP.NE.AND P0, PT, R4, 0x3, PT ;  /* 0x000000030400780c */ /* 0x000fda0003f05270 */
[----:B------:R-:W-:Y:S05]  /*9350*/  @!P0 BRA `(.L_x_190) ;  /* 0x0000000000048947 */ /* 0x000fea0003800000 */
[----:B------:R-:W-:Y:S01]  /*9360*/  BPT.TRAP 0x1 ;  /* 0x000000040000795c */ /* 0x000fe20000300000 */
.L_x_190:
[----:B------:R-:W0:Y:S01]  /*9370*/  S2R R3, SR_CgaCtaId ;  /* 0x0000000000037919 */ /* 0x000e220000008800 */
[----:B------:R-:W-:-:S04]  /*9380*/  MOV R0, 0x400 ;  /* 0x0000040000007802 */ /* 0x000fc80000000f00 */
[----:B0-----:R-:W-:Y:S02]  /*9390*/  LEA R0, R3, R0, 0x18 ;  /* 0x0000000003007211 */ /* 0x001fe400078ec0ff */
[----:B------:R-:W-:-:S03]  /*93a0*/  SHF.L.U32 R3, R11, 0x1f, RZ ;  /* 0x0000001f0b037819 */ /* 0x000fc600000006ff */
[----:B------:R-:W-:-:S04]  /*93b0*/  VIADD R0, R0, 0x38 ;  /* 0x0000003800007836 */ /* 0x000fc80000000000 */
[C---:B------:R-:W-:Y:S02]  /*93c0*/  IMAD R6, R15.reuse, 0x8, R0 ;  /* 0x000000080f067824 */ /* 0x040fe400078e0200 */
[----:B------:R-:W-:Y:S02]  /*93d0*/  VIADD R15, R15, 0x1 ;  /* 0x000000010f0f7836 */ /* 0x000fe40000000000 */
[----:B------:R-:W0:Y:S03]  /*93e0*/  SYNCS.PHASECHK.TRANS64.TRYWAIT P0, [R6+URZ], R3 ;  /* 0x00000003060075a7 */ /* 0x000e26000800017f */
[----:B------:R-:W-:-:S04]  /*93f0*/  ISETP.NE.AND P1, PT, R15, 0x7, PT ;  /* 0x000000070f00780c */ /* 0x000fc80003f25270 */
[----:B------:R-:W-:Y:S02]  /*9400*/  SEL R2, RZ, 0x1, P1 ;  /* 0x00000001ff027807 */ /* 0x000fe40000800000 */
[----:B------:R-:W-:Y:S02]  /*9410*/  SEL R15, R15, RZ, P1 ;  /* 0x000000ff0f0f7207 */ /* 0x000fe40000800000 */
[----:B------:R-:W-:-:S03]  /*9420*/  LOP3.LUT R8, R11, R2, RZ, 0x3c, !PT ;  /* 0x000000020b087212 */ /* 0x000fc600078e3cff */
[----:B------:R-:W-:Y:S01]  /*9430*/  IMAD R7, R15, 0x8, R0 ;  /* 0x000000080f077824 */ /* 0x000fe200078e0200 */
[----:B------:R-:W-:Y:S01]  /*9440*/  SHF.L.U32 R4, R8, 0x1f, RZ ;  /* 0x0000001f08047819 */ /* 0x000fe200000006ff */
[----:B0-----:R-:W-:Y:S06]  /*9450*/  @!P0 BRA `(.L_x_191) ;  /* 0x0000000400508947 */ /* 0x001fec0003800000 */
.L_x_205:
[----:B------:R-:W1:Y:S01]  /*9460*/  SYNCS.PHASECHK.TRANS64.TRYWAIT P0, [R7+URZ], R4 ;  /* 0x00000004070075a7 */ /* 0x000e62000800017f */
[----:B------:R-:W-:-:S05]  /*9470*/  VIADD R2, R15, 0x1 ;  /* 0x000000010f027836 */ /* 0x000fca0000000000 */
[----:B------:R-:W-:-:S04]  /*9480*/  ISETP.NE.AND P1, PT, R2, 0x7, PT ;  /* 0x000000070200780c */ /* 0x000fc80003f25270 */
[----:B0-----:R-:W-:Y:S02]  /*9490*/  SEL R3, RZ, 0x1, P1 ;  /* 0x00000001ff037807 */ /* 0x001fe40000800000 */
[----:B------:R-:W-:Y:S02]  /*94a0*/  SEL R9, R2, RZ, P1 ;  /* 0x000000ff02097207 */ /* 0x000fe40000800000 */
[----:B------:R-:W-:-:S03]  /*94b0*/  LOP3.LUT R8, R8, R3, RZ, 0x3c, !PT ;  /* 0x0000000308087212 */ /* 0x000fc600078e3cff */
[----:B------:R-:W-:Y:S01]  /*94c0*/  IMAD R6, R9, 0x8, R0 ;  /* 0x0000000809067824 */ /* 0x000fe200078e0200 */
[----:B------:R-:W-:Y:S01]  /*94d0*/  SHF.L.U32 R5, R8, 0x1f, RZ ;  /* 0x0000001f08057819 */ /* 0x000fe200000006ff */
[----:B-1----:R-:W-:Y:S06]  /*94e0*/  @!P0 BRA `(.L_x_192) ;  /* 0x0000000400408947 */ /* 0x002fec0003800000 */
.L_x_206:
[----:B------:R-:W1:Y:S01]  /*94f0*/  SYNCS.PHASECHK.TRANS64.TRYWAIT P0, [R6+URZ], R5 ;  /* 0x00000005060075a7 */ /* 0x000e62000800017f */
[----:B------:R-:W-:-:S05]  /*9500*/  VIADD R2, R9, 0x1 ;  /* 0x0000000109027836 */ /* 0x000fca0000000000 */
[----:B------:R-:W-:-:S04]  /*9510*/  ISETP.NE.AND P1, PT, R2, 0x7, PT ;  /* 0x000000070200780c */ /* 0x000fc80003f25270 */
[----:B------:R-:W-:Y:S02]  /*9520*/  SEL R3, RZ, 0x1, P1 ;  /* 0x00000001ff037807 */ /* 0x000fe40000800000 */
[----:B0-----:R-:W-:Y:S02]  /*9530*/  SEL R7, R2, RZ, P1 ;  /* 0x000000ff02077207 */ /* 0x001fe40000800000 */
[----:B------:R-:W-:-:S03]  /*9540*/  LOP3.LUT R8, R8, R3, RZ, 0x3c, !PT ;  /* 0x0000000308087212 */ /* 0x000fc600078e3cff */
[----:B------:R-:W-:Y:S01]  /*9550*/  IMAD R9, R7, 0x8, R0 ;  /* 0x0000000807097824 */ /* 0x000fe200078e0200 */
[----:B------:R-:W-:Y:S01]  /*9560*/  SHF.L.U32 R4, R8, 0x1f, RZ ;  /* 0x0000001f08047819 */ /* 0x000fe200000006ff */
[----:B-1----:R-:W-:Y:S06]  /*9570*/  @!P0 BRA `(.L_x_193) ;  /* 0x0000000400308947 */ /* 0x002fec0003800000 */
.L_x_207:
[----:B------:R-:W1:Y:S01]  /*9580*/  SYNCS.PHASECHK.TRANS64.TRYWAIT P0, [R9+URZ], R4 ;  /* 0x00000004090075a7 */ /* 0x000e62000800017f */
[----:B------:R-:W-:-:S05]  /*9590*/  VIADD R2, R7, 0x1 ;  /* 0x0000000107027836 */ /* 0x000fca0000000000 */
[----:B------:R-:W-:-:S04]  /*95a0*/  ISETP.NE.AND P1, PT, R2, 0x7, PT ;  /* 0x000000070200780c */ /* 0x000fc80003f25270 */
[----:B------:R-:W-:Y:S02]  /*95b0*/  SEL R3, RZ, 0x1, P1 ;  /* 0x00000001ff037807 */ /* 0x000fe40000800000 */
[----:B------:R-:W-:Y:S02]  /*95c0*/  SEL R7, R2, RZ, P1 ;  /* 0x000000ff02077207 */ /* 0x000fe40000800000 */
[----:B------:R-:W-:-:S03]  /*95d0*/  LOP3.LUT R8, R8, R3, RZ, 0x3c, !PT ;  /* 0x0000000308087212 */ /* 0x000fc600078e3cff */
[----:B------:R-:W-:Y:S01]  /*95e0*/  IMAD R10, R7, 0x8, R0 ;  /* 0x00000008070a7824 */ /* 0x000fe200078e0200 */
[----:B0-----:R-:W-:Y:S01]  /*95f0*/  SHF.L.U32 R5, R8, 0x1f, RZ ;  /* 0x0000001f08057819 */ /* 0x001fe200000006ff */
[----:B-1----:R-:W-:Y:S06]  /*9600*/  @!P0 BRA `(.L_x_194) ;  /* 0x0000000400208947 */ /* 0x002fec0003800000 */
.L_x_208:
[----:B------:R-:W1:Y:S01]  /*9610*/  SYNCS.PHASECHK.TRANS64.TRYWAIT P0, [R10+URZ], R5 ;  /* 0x000000050a0075a7 */ /* 0x000e62000800017f */
[----:B------:R-:W-:-:S05]  /*9620*/  VIADD R2, R7, 0x1 ;  /* 0x0000000107027836 */ /* 0x000fca0000000000 */
[----:B------:R-:W-:-:S04]  /*9630*/  ISETP.NE.AND P1, PT, R2, 0x7, PT ;  /* 0x000000070200780c */ /* 0x000fc80003f25270 */
[----:B------:R-:W-:Y:S02]  /*9640*/  SEL R3, RZ, 0x1, P1 ;  /* 0x00000001ff037807 */ /* 0x000fe40000800000 */
[----:B------:R-:W-:Y:S02]  /*9650*/  SEL R7, R2, RZ, P1 ;  /* 0x000000ff02077207 */ /* 0x000fe40000800000 */
[----:B0-----:R-:W-:-:S03]  /*9660*/  LOP3.LUT R9, R8, R3, RZ, 0x3c, !PT ;  /* 0x0000000308097212 */ /* 0x001fc600078e3cff */
[----:B------:R-:W-:Y:S01]  /*9670*/  IMAD R11, R7, 0x8, R0 ;  /* 0x00000008070b7824 */ /* 0x000fe200078e0200 */
[----:B------:R-:W-:Y:S01]  /*9680*/  SHF.L.U32 R6, R9, 0x1f, RZ ;  /* 0x0000001f09067819 */ /* 0x000fe200000006ff */
[----:B-1----:R-:W-:Y:S06]  /*9690*/  @!P0 BRA `(.L_x_195) ;  /* 0x0000000400108947 */ /* 0x002fec0003800000 */
.L_x_209:
[----:B------:R-:W1:Y:S01]  /*96a0*/  SYNCS.PHASECHK.TRANS64.TRYWAIT P0, [R11+URZ], R6 ;  /* 0x000000060b0075a7 */ /* 0x000e62000800017f */
[----:B------:R-:W-:-:S05]  /*96b0*/  VIADD R2, R7, 0x1 ;  /* 0x0000000107027836 */ /* 0x000fca0000000000 */
[----:B------:R-:W-:-:S04]  /*96c0*/  ISETP.NE.AND P1, PT, R2, 0x7, PT ;  /* 0x000000070200780c */ /* 0x000fc80003f25270 */
[----:B------:R-:W-:Y:S02]  /*96d0*/  SEL R4, RZ, 0x1, P1 ;  /* 0x00000001ff047807 */ /* 0x000fe40000800000 */
[----:B------:R-:W-:Y:S02]  /*96e0*/  SEL R3, R2, RZ, P1 ;  /* 0x000000ff02037207 */ /* 0x000fe40000800000 */
[----:B------:R-:W-:Y:S01]  /*96f0*/  LOP3.LUT R4, R9, R4, RZ, 0x3c, !PT ;  /* 0x0000000409047212 */ /* 0x000fe200078e3cff */
[----:B-1----:R-:W-:Y:S06]  /*9700*/  @!P0 BRA `(.L_x_196) ;  /* 0x0000000400088947 */ /* 0x002fec0003800000 */
.L_x_210:
[----:B------:R-:W-:Y:S01]  /*9710*/  IMAD R3, R3, 0x8, R0 ;  /* 0x0000000803037824 */ /* 0x000fe200078e0200 */
[----:B------:R-:W-:-:S07]  /*9720*/  SHF.L.U32 R0, R4, 0x1f, RZ ;  /* 0x0000001f04007819 */ /* 0x000fce00000006ff */
.L_x_197:
[----:B--2---:R2:W3:Y:S02]  /*9730*/  SYNCS.PHASECHK.TRANS64.TRYWAIT P0, [R3+URZ], R0 ;  /* 0x00000000030075a7 */ /* 0x0044e4000800017f */
[----:B---3--:R-:W-:Y:S05]  /*9740*/  @!P0 NANOSLEEP.SYNCS 0x989680 ;  /* 0x009896800000895d */ /* 0x008fea0003900000 */
[----:B------:R-:W3:Y:S02]  /*9750*/  @!P0 SYNCS.PHASECHK.TRANS64 P0, [R3+URZ], R0 ;  /* 0x00000000030085a7 */ /* 0x000ee4000800007f */
[----:B---3--:R-:W-:Y:S05]  /*9760*/  @!P0 BRA `(.L_x_197) ;  /* 0xfffffffc00f08947 */ /* 0x008fea000383ffff */
.L_x_189:
[----:B------:R-:W-:Y:S05]  /*9770*/  BSYNC B0 ;  /* 0x0000000000007941 */ /* 0x000fea0003800000 */
.L_x_188:
[----:B------:R-:W-:Y:S05]  /*9780*/  EXIT ;  /* 0x000000000000794d */ /* 0x000fea0003800000 */
.L_x_21:
[----:B-1----:R-:W-:-:S04]  /*9790*/  IMAD.U32 R13, RZ, RZ, UR6 ;  /* 0x00000006ff0d7e24 */ /* 0x002fc8000f8e00ff */
[----:B------:R1:W4:Y:S03]  /*97a0*/  SYNCS.PHASECHK.TRANS64.TRYWAIT P0, [R13+URZ], R12 ;  /* 0x0000000c0d0075a7 */ /* 0x000326000800017f */
[----:B----4-:R-:W-:Y:S05]  /*97b0*/  @!P0 NANOSLEEP.SYNCS 0x989680 ;  /* 0x009896800000895d */ /* 0x010fea0003900000 */
[----:B------:R-:W4:Y:S02]  /*97c0*/  @!P0 SYNCS.PHASECHK.TRANS64 P0, [R13+URZ], R12 ;  /* 0x0000000c0d0085a7 */ /* 0x000f24000800007f */
[----:B----4-:R-:W-:Y:S05]  /*97d0*/  @!P0 BRA `(.L_x_21) ;  /* 0xfffffffc00ec8947 */ /* 0x010fea000383ffff */
[----:B------:R-:W-:Y:S05]  /*97e0*/  BRA `(.L_x_20) ;  /* 0xffffff80001c7947 */ /* 0x000fea000383ffff */
.L_x_27:
[----:B-1----:R-:W-:-:S04]  /*97f0*/  IMAD.U32 R145, RZ, RZ, UR12 ;  /* 0x0000000cff917e24 */ /* 0x002fc8000f8e00ff */
[----:B------:R1:W4:Y:S03]  /*9800*/  SYNCS.PHASECHK.TRANS64.TRYWAIT P0, [R145+URZ], R140 ;  /* 0x0000008c910075a7 */ /* 0x000326000800017f */
[----:B----4-:R-:W-:Y:S05]  /*9810*/  @!P0 NANOSLEEP.SYNCS 0x989680 ;  /* 0x009896800000895d */ /* 0x010fea0003900000 */
[----:B------:R-:W4:Y:S02]  /*9820*/  @!P0 SYNCS.PHASECHK.TRANS64 P0, [R145+URZ], R140 ;  /* 0x0000008c910085a7 */ /* 0x000f24000800007f */
[----:B----4-:R-:W-:Y:S05]  /*9830*/  @!P0 BRA `(.L_x_27) ;  /* 0xfffffffc00ec8947 */ /* 0x010fea000383ffff */
[----:B------:R-:W-:Y:S05]  /*9840*/  BRA `(.L_x_26) ;  /* 0xffffff8800907947 */ /* 0x000fea000383ffff */
.L_x_176:
[----:B------:R-:W-:Y:S01]  /*9850*/  BSSY B1, `(.L_x_198) ;  /* 0x0000006000017945 */ /* 0x000fe20003800000 */
[----:B------:R-:W-:-:S07]  /*9860*/  IMAD.MOV.U32 R7, RZ, RZ, -0x1 ;  /* 0xffffffffff077424 */ /* 0x000fce00078e00ff */
[----:B------:R-:W-:Y:S05]  /*9870*/  WARPSYNC.COLLECTIVE R7, `(.L_x_199) ;  /* 0x00000000070c7348 */ /* 0x000fea0003c00000 */
[----:B------:R-:W-:Y:S02]  /*9880*/  ELECT P0, UR62, PT ;  /* 0x00000000003e782f */ /* 0x000fe40003800000 */
[----:B------:R-:W-:Y:S01]  /*9890*/  MOV R7, UR62 ;  /* 0x0000003e00077c02 */ /* 0x000fe20008000f00 */
[----:B------:R-:W-:Y:S10]  /*98a0*/  ENDCOLLECTIVE ;  /* 0x000000000000791b */ /* 0x000ff40003800000 */
.L_x_199:
[----:B------:R-:W-:Y:S05]  /*98b0*/  BSYNC B1 ;  /* 0x0000000000017941 */ /* 0x000fea0003800000 */
.L_x_198:
[----:B------:R-:W-:Y:S05]  /*98c0*/  BRA `(.L_x_200) ;  /* 0xffffffec00d47947 */ /* 0x000fea000383ffff */
.L_x_179:
[----:B-1----:R1:W2:Y:S02]  /*98d0*/  SYNCS.PHASECHK.TRANS64.TRYWAIT P0, [R20+URZ+0x38], R9 ;  /* 0x00003809140075a7 */ /* 0x0022a4000800017f */
[----:B--2---:R-:W-:Y:S05]  /*98e0*/  @!P0 NANOSLEEP.SYNCS 0x989680 ;  /* 0x009896800000895d */ /* 0x004fea0003900000 */
[----:B------:R-:W2:Y:S02]  /*98f0*/  @!P0 SYNCS.PHASECHK.TRANS64 P0, [R20+URZ+0x38], R9 ;  /* 0x00003809140085a7 */ /* 0x000ea4000800007f */
[----:B--2---:R-:W-:Y:S05]  /*9900*/  @!P0 BRA `(.L_x_179) ;  /* 0xfffffffc00f08947 */ /* 0x004fea000383ffff */
[----:B------:R-:W-:Y:S05]  /*9910*/  BRA `(.L_x_201) ;  /* 0xfffffff0000c7947 */ /* 0x000fea000383ffff */
.L_x_187:
[----:B------:R-:W-:Y:S01]  /*9920*/  BSSY B0, `(.L_x_202) ;  /* 0x0000006000007945 */ /* 0x000fe20003800000 */
[----:B------:R-:W-:-:S07]  /*9930*/  IMAD.MOV.U32 R7, RZ, RZ, -0x1 ;  /* 0xffffffffff077424 */ /* 0x000fce00078e00ff */
[----:B------:R-:W-:Y:S05]  /*9940*/  WARPSYNC.COLLECTIVE R7, `(.L_x_203) ;  /* 0x00000000070c7348 */ /* 0x000fea0003c00000 */
[----:B------:R-:W-:Y:S02]  /*9950*/  ELECT P0, UR62, PT ;  /* 0x00000000003e782f */ /* 0x000fe40003800000 */
[----:B------:R-:W-:Y:S01]  /*9960*/  MOV R7, UR62 ;  /* 0x0000003e00077c02 */ /* 0x000fe20008000f00 */
[----:B------:R-:W-:Y:S10]  /*9970*/  ENDCOLLECTIVE ;  /* 0x000000000000791b */ /* 0x000ff40003800000 */
.L_x_203:
[----:B------:R-:W-:Y:S05]  /*9980*/  BSYNC B0 ;  /* 0x0000000000007941 */ /* 0x000fea0003800000 */
.L_x_202:
[----:B------:R-:W-:Y:S05]  /*9990*/  BRA `(.L_x_204) ;  /* 0xfffffff8005c7947 */ /* 0x000fea000383ffff */
.L_x_191:
[----:B0-----:R0:W1:Y:S02]  /*99a0*/  SYNCS.PHASECHK.TRANS64.TRYWAIT P0, [R6+URZ], R3 ;  /* 0x00000003060075a7 */ /* 0x001064000800017f */
[----:B-1----:R-:W-:Y:S05]  /*99b0*/  @!P0 NANOSLEEP.SYNCS 0x989680 ;  /* 0x009896800000895d */ /* 0x002fea0003900000 */
[----:B------:R-:W1:Y:S02]  /*99c0*/  @!P0 SYNCS.PHASECHK.TRANS64 P0, [R6+URZ], R3 ;  /* 0x00000003060085a7 */ /* 0x000e64000800007f */
[----:B-1----:R-:W-:Y:S05]  /*99d0*/  @!P0 BRA `(.L_x_191) ;  /* 0xfffffffc00f08947 */ /* 0x002fea000383ffff */
[----:B------:R-:W-:Y:S05]  /*99e0*/  BRA `(.L_x_205) ;  /* 0xfffffff8009c7947 */ /* 0x000fea000383ffff */
.L_x_192:
[----:B0-----:R0:W1:Y:S02]  /*99f0*/  SYNCS.PHASECHK.TRANS64.TRYWAIT P0, [R7+URZ], R4 ;  /* 0x00000004070075a7 */ /* 0x001064000800017f */
[----:B-1----:R-:W-:Y:S05]  /*9a00*/  @!P0 NANOSLEEP.SYNCS 0x989680 ;  /* 0x009896800000895d */ /* 0x002fea0003900000 */
[----:B------:R-:W1:Y:S02]  /*9a10*/  @!P0 SYNCS.PHASECHK.TRANS64 P0, [R7+URZ], R4 ;  /* 0x00000004070085a7 */ /* 0x000e64000800007f */
[----:B-1----:R-:W-:Y:S05]  /*9a20*/  @!P0 BRA `(.L_x_192) ;  /* 0xfffffffc00f08947 */ /* 0x002fea000383ffff */
[----:B------:R-:W-:Y:S05]  /*9a30*/  BRA `(.L_x_206) ;  /* 0xfffffff800ac7947 */ /* 0x000fea000383ffff */
.L_x_193:
[----:B0-----:R0:W1:Y:S02]  /*9a40*/  SYNCS.PHASECHK.TRANS64.TRYWAIT P0, [R6+URZ], R5 ;  /* 0x00000005060075a7 */ /* 0x001064000800017f */
[----:B-1----:R-:W-:Y:S05]  /*9a50*/  @!P0 NANOSLEEP.SYNCS 0x989680 ;  /* 0x009896800000895d */ /* 0x002fea0003900000 */
[----:B------:R-:W1:Y:S02]  /*9a60*/  @!P0 SYNCS.PHASECHK.TRANS64 P0, [R6+URZ], R5 ;  /* 0x00000005060085a7 */ /* 0x000e64000800007f */
[----:B-1----:R-:W-:Y:S05]  /*9a70*/  @!P0 BRA `(.L_x_193) ;  /* 0xfffffffc00f08947 */ /* 0x002fea000383ffff */
[----:B------:R-:W-:Y:S05]  /*9a80*/  BRA `(.L_x_207) ;  /* 0xfffffff800bc7947 */ /* 0x000fea000383ffff */
.L_x_194:
[----:B0-----:R0:W1:Y:S02]  /*9a90*/  SYNCS.PHASECHK.TRANS64.TRYWAIT P0, [R9+URZ], R4 ;  /* 0x00000004090075a7 */ /* 0x001064000800017f */
[----:B-1----:R-:W-:Y:S05]  /*9aa0*/  @!P0 NANOSLEEP.SYNCS 0x989680 ;  /* 0x009896800000895d */ /* 0x002fea0003900000 */
[----:B------:R-:W1:Y:S02]  /*9ab0*/  @!P0 SYNCS.PHASECHK.TRANS64 P0, [R9+URZ], R4 ;  /* 0x00000004090085a7 */ /* 0x000e64000800007f */
[----:B-1----:R-:W-:Y:S05]  /*9ac0*/  @!P0 BRA `(.L_x_194) ;  /* 0xfffffffc00f08947 */ /* 0x002fea000383ffff */
[----:B------:R-:W-:Y:S05]  /*9ad0*/  BRA `(.L_x_208) ;  /* 0xfffffff800cc7947 */ /* 0x000fea000383ffff */
.L_x_195:
[----:B0-----:R0:W1:Y:S02]  /*9ae0*/  SYNCS.PHASECHK.TRANS64.TRYWAIT P0, [R10+URZ], R5 ;  /* 0x000000050a0075a7 */ /* 0x001064000800017f */
[----:B-1----:R-:W-:Y:S05]  /*9af0*/  @!P0 NANOSLEEP.SYNCS 0x989680 ;  /* 0x009896800000895d */ /* 0x002fea0003900000 */
[----:B------:R-:W1:Y:S02]  /*9b00*/  @!P0 SYNCS.PHASECHK.TRANS64 P0, [R10+URZ], R5 ;  /* 0x000000050a0085a7 */ /* 0x000e64000800007f */
[----:B-1----:R-:W-:Y:S05]  /*9b10*/  @!P0 BRA `(.L_x_195) ;  /* 0xfffffffc00f08947 */ /* 0x002fea000383ffff */
[----:B------:R-:W-:Y:S05]  /*9b20*/  BRA `(.L_x_209) ;  /* 0xfffffff800dc7947 */ /* 0x000fea000383ffff */
.L_x_196:
[----:B-1----:R1:W2:Y:S02]  /*9b30*/  SYNCS.PHASECHK.TRANS64.TRYWAIT P0, [R11+URZ], R6 ;  /* 0x000000060b0075a7 */ /* 0x0022a4000800017f */
[----:B--2---:R-:W-:Y:S05]  /*9b40*/  @!P0 NANOSLEEP.SYNCS 0x989680 ;  /* 0x009896800000895d */ /* 0x004fea0003900000 */
[----:B------:R-:W2:Y:S02]  /*9b50*/  @!P0 SYNCS.PHASECHK.TRANS64 P0, [R11+URZ], R6 ;  /* 0x000000060b0085a7 */ /* 0x000ea4000800007f */
[----:B--2---:R-:W-:Y:S05]  /*9b60*/  @!P0 BRA `(.L_x_196) ;  /* 0xfffffffc00f08947 */ /* 0x004fea000383ffff */
[----:B------:R-:W-:Y:S05]  /*9b70*/  BRA `(.L_x_210) ;  /* 0xfffffff800e47947 */ /* 0x000fea000383ffff */
.L_x_211:
[----:B------:R-:W-:-:S00]  /*9b80*/  BRA `(.L_x_211) ;  /* 0xfffffffc00fc7947 */ /* 0x000fc0000383ffff */
[----:B------:R-:W-:-:S00]  /*9b90*/  NOP ;  /* 0x0000000000007918 */ /* 0x000fc00000000000 */
        /* <DEDUP_REMOVED lines=14> */
.L_x_212:


//--------------------- .nv.shared._ZN7cutlass13device_kernelINS_4gemm6kernel13GemmUniversalIN4cute5tupleIJiiiiEEENS1_10collective13CollectiveMmaINS1_37MainloopSm90TmaGmmaWarpSpecializedFP8ILi7ENS5_IJNS4_1CILi8EEENSA_ILi1EEESC_EEENS1_35KernelTmaWarpSpecializedCooperativeEEENS5_IJNSA_ILi128EEESG_SG_EEENS_12float_e5m2_tENS5_IJlSC_lEEESI_SJ_NS4_8TiledMMAINS4_8MMA_AtomIJNS4_4SM904GMMA31MMA_64x128x32_F32E5M2E5M2_SS_TNILNSN_7ScaleInE1ELSP_1EEEEEENS4_6LayoutINS5_IJNSA_ILi2EEESC_SC_EEENS5_IJSC_NSA_ILi0EEESV_EEEEENS5_IJNS4_10UnderscoreESY_SY_EEEEENS4_13SM90_TMA_LOADENS4_14ComposedLayoutINS4_7SwizzleILi3ELi4ELi3EEENS4_18smem_ptr_flag_bitsILi8EEENSS_INS5_IJSB_SG_EEENS5_IJSG_SC_EEEEEEEvNS4_8identityENS4_23SM90_TMA_LOAD_MULTICASTES1A_vS1B_EENS_8epilogue10collective6detail29Sm90TmaWarpSpecializedAdapterINS1F_15DefaultEpilogueISI_SJ_SJ_NS1E_6thread17LinearCombinationISI_Li1EffLNS1J_9ScaleType4KindE0ELNS_15FloatRoundStyleE2ESI_EENS1_15EpilogueDefaultEEEEEvvEEEEvNT_6ParamsE --------------------------
	.section	.nv.shared._ZN7cutlass13device_kernelINS_4gemm6kernel13GemmUniversalIN4cute5tupleIJiiiiEEENS1_10collective13CollectiveMmaINS1_37MainloopSm90TmaGmmaWarpSpecializedFP8ILi7ENS5_IJNS4_1CILi8EEENSA_ILi1EEESC_EEENS1_35KernelTmaWarpSpecializedCooperativeEEENS5_IJNSA_ILi128EEESG_SG_EEENS_12float_e5m2_tENS5_IJlSC_lEEESI_SJ_NS4_8TiledMMAINS4_8MMA_AtomIJNS4_4SM904GMMA31MMA_64x128x32_F32E5M2E5M2_SS_TNILNSN_7ScaleInE1ELSP_1EEEEEENS4_6LayoutINS5_IJNSA_ILi2EEESC_SC_EEENS5_IJSC_NSA_ILi0EEESV_EEEEENS5_IJNS4_10UnderscoreESY_SY_EEEEENS4_13SM90_TMA_LOADENS4_14ComposedLayoutINS4_7SwizzleILi3ELi4ELi3EEENS4_18smem_ptr_flag_bitsILi8EEENSS_INS5_IJSB_SG_EEENS5_IJSG_SC_EEEEEEEvNS4_8identityENS4_23SM90_TMA_LOAD_MULTICASTES1A_vS1B_EENS_8epilogue10collective6detail29Sm90TmaWarpSpecializedAdapterINS1F_15DefaultEpilogueISI_SJ_SJ_NS1E_6thread17LinearCombinationISI_Li1EffLNS1J_9ScaleType4KindE0ELNS_15FloatRoundStyleE2ESI_EENS1_15EpilogueDefaultEEEEEvvEEEEvNT_6ParamsE,"aw",@nobits
	.sectionflags	@""
	.align	16
	.zero		1024


//--------------------- .nv.shared.reserved.0     --------------------------
	.section	.nv.shared.reserved.0,"aw",@nobits
	.weak		__nv_reservedSMEM_offset_0_alias
	.size		__nv_reservedSMEM_offset_0_alias, 0, 0
	.other		__nv_reservedSMEM_offset_0_alias,@"STO_CUDA_RESERVED_SHARED STV_DEFAULT"
__nv_reservedSMEM_offset_0_alias:
	.zero		0


//--------------------- .nv.global                --------------------------
	.section	.nv.global,"aw",@nobits
.nv.global:
	.type		_ZN40_INTERNAL_731b1602_4_k_cu_eeb6a8fb_225944cute1_E,@object
	.size		_ZN40_INTERNAL_731b1602_4_k_cu_eeb6a8fb_225944cute1_E,(_ZN40_INTERNAL_731b1602_4_k_cu_eeb6a8fb_225944cuda3std3__45__cpo6cbeginE - _ZN40_INTERNAL_731b1602_4_k_cu_eeb6a8fb_225944cute1_E)
_ZN40_INTERNAL_731b1602_4_k_cu_eeb6a8fb_225944cute1_E:
	.zero		1
	.type		_ZN40_INTERNAL_731b1602_4_k_cu_eeb6a8fb_225944cuda3std3__45__cpo6cbeginE,@object
	.size		_ZN40_INTERNAL_731b1602_4_k_cu_eeb6a8fb_225944cuda3std3__45__cpo6cbeginE,(_ZN40_INTERNAL_731b1602_4_k_cu_eeb6a8fb_225944cuda3std3__48in_placeE - _ZN40_INTERNAL_731b1602_4_k_cu_eeb6a8fb_225944cuda3std3__45__cpo6cbeginE)
_ZN40_INTERNAL_731b1602_4_k_cu_eeb6a8fb_225944cuda3std3__45__cpo6cbeginE:
	.zero		1
	.type		_ZN40_INTERNAL_731b1602_4_k_cu_eeb6a8fb_225944cuda3std3__48in_placeE,@object
	.size		_ZN40_INTERNAL_731b1602_4_k_cu_eeb6a8fb_225944cuda3std3__48in_placeE,(_ZN40_INTERNAL_731b1602_4_k_cu_eeb6a8fb_225944cuda3std6ranges3__45__cpo9iter_moveE - _ZN40_INTERNAL_731b1602_4_k_cu_eeb6a8fb_225944cuda3std3__48in_placeE)
_ZN40_INTERNAL_731b1602_4_k_cu_eeb6a8fb_225944cuda3std3__48in_placeE:
	.zero		1
	.type		_ZN40_INTERNAL_731b1602_4_k_cu_eeb6a8fb_225944cuda3std6ranges3__45__cpo9iter_moveE,@object
	.size		_ZN40_INTERNAL_731b1602_4_k_cu_eeb6a8fb_225944cuda3std6ranges3__45__cpo9iter_moveE,(_ZN40_INTERNAL_731b1602_4_k_cu_eeb6a8fb_225944cuda3std3__45__cpo5beginE - _ZN40_INTERNAL_731b1602_4_k_cu_eeb6a8fb_225944cuda3std6ranges3__45__cpo9iter_moveE)
_ZN40_INTERNAL_731b1602_4_k_cu_eeb6a8fb_225944cuda3std6ranges3__45__cpo9iter_moveE:
	.zero		1
	.type		_ZN40_INTERNAL_731b1602_4_k_cu_eeb6a8fb_225944cuda3std3__45__cpo5beginE,@object
	.size		_ZN40_INTERNAL_731b1602_4_k_cu_eeb6a8fb_225944cuda3std3__45__cpo5beginE,(_ZN40_INTERNAL_731b1602_4_k_cu_eeb6a8fb_225944cuda3std3__442_GLOBAL__N__731b1602_4_k_cu_eeb6a8fb_225946ignoreE - _ZN40_INTERNAL_731b1602_4_k_cu_eeb6a8fb_225944cuda3std3__45__cpo5beginE)
_ZN40_INTERNAL_731b1602_4_k_cu_eeb6a8fb_225944cuda3std3__45__cpo5beginE:
	.zero		1
	.type		_ZN40_INTERNAL_731b1602_4_k_cu_eeb6a8fb_225944cuda3std3__442_GLOBAL__N__731b1602_4_k_cu_eeb6a8fb_225946ignoreE,@object
	.size		_ZN40_INTERNAL_731b1602_4_k_cu_eeb6a8fb_225944cuda3std3__442_GLOBAL__N__731b1602_4_k_cu_eeb6a8fb_225946ignoreE,(_ZN40_INTERNAL_731b1602_4_k_cu_eeb6a8fb_225944cute7productE - _ZN40_INTERNAL_731b1602_4_k_cu_eeb6a8fb_225944cuda3std3__442_GLOBAL__N__731b1602_4_k_cu_eeb6a8fb_225946ignoreE)
_ZN40_INTERNAL_731b1602_4_k_cu_eeb6a8fb_225944cuda3std3__442_GLOBAL__N__731b1602_4_k_cu_eeb6a8fb_225946ignoreE:
	.zero		1
	.type		_ZN40_INTERNAL_731b1602_4_k_cu_eeb6a8fb_225944cute7productE,@object
	.size		_ZN40_INTERNAL_731b1602_4_k_cu_eeb6a8fb_225944cute7productE,(_ZN40_INTERNAL_731b1602_4_k_cu_eeb6a8fb_225944cuda3std3__45__cpo3endE - _ZN40_INTERNAL_731b1602_4_k_cu_eeb6a8fb_225944cute7productE)
_ZN40_INTERNAL_731b1602_4_k_cu_eeb6a8fb_225944cute7productE:
	.zero		1
	.type		_ZN40_INTERNAL_731b1602_4_k_cu_eeb6a8fb_225944cuda3std3__45__cpo3endE,@object
	.size		_ZN40_INTERNAL_731b1602_4_k_cu_eeb6a8fb_225944cuda3std3__45__cpo3endE,(_ZN40_INTERNAL_731b1602_4_k_cu_eeb6a8fb_225944cuda3std3__419piecewise_constructE - _ZN40_INTERNAL_731b1602_4_k_cu_eeb6a8fb_225944cuda3std3__45__cpo3endE)
_ZN40_INTERNAL_731b1602_4_k_cu_eeb6a8fb_225944cuda3std3__45__cpo3endE:
	.zero		1
	.type		_ZN40_INTERNAL_731b1602_4_k_cu_eeb6a8fb_225944cuda3std3__419piecewise_constructE,@object
	.size		_ZN40_INTERNAL_731b1602_4_k_cu_eeb6a8fb_225944cuda3std3__419piecewise_constructE,(_ZN40_INTERNAL_731b1602_4_k_cu_eeb6a8fb_225944cuda3std3__45__cpo4cendE - _ZN40_INTERNAL_731b1602_4_k_cu_eeb6a8fb_225944cuda3std3__419piecewise_constructE)
_ZN40_INTERNAL_731b1602_4_k_cu_eeb6a8fb_225944cuda3std3__419piecewise_constructE:
	.zero		1
	.type		_ZN40_INTERNAL_731b1602_4_k_cu_eeb6a8fb_225944cuda3std3__45__cpo4cendE,@object
	.size		_ZN40_INTERNAL_731b1602_4_k_cu_eeb6a8fb_225944cuda3std3__45__cpo4cendE,(_ZN40_INTERNAL_731b1602_4_k_cu_eeb6a8fb_225944cuda3std6ranges3__45__cpo4swapE - _ZN40_INTERNAL_731b1602_4_k_cu_eeb6a8fb_225944cuda3std3__45__cpo4cendE)
_ZN40_INTERNAL_731b1602_4_k_cu_eeb6a8fb_225944cuda3std3__45__cpo4cendE:
	.zero		1
	.type		_ZN40_INTERNAL_731b1602_4_k_cu_eeb6a8fb_225944cuda3std6ranges3__45__cpo4swapE,@object
	.size		_ZN40_INTERNAL_731b1602_4_k_cu_eeb6a8fb_225944cuda3std6ranges3__45__cpo4swapE,(.L_7 - _ZN40_INTERNAL_731b1602_4_k_cu_eeb6a8fb_225944cuda3std6ranges3__45__cpo4swapE)
_ZN40_INTERNAL_731b1602_4_k_cu_eeb6a8fb_225944cuda3std6ranges3__45__cpo4swapE:
	.zero		1
.L_7:


//--------------------- .nv.constant0._ZN7cutlass13device_kernelINS_4gemm6kernel13GemmUniversalIN4cute5tupleIJiiiiEEENS1_10collective13CollectiveMmaINS1_37MainloopSm90TmaGmmaWarpSpecializedFP8ILi7ENS5_IJNS4_1CILi8EEENSA_ILi1EEESC_EEENS1_35KernelTmaWarpSpecializedCooperativeEEENS5_IJNSA_ILi128EEESG_SG_EEENS_12float_e5m2_tENS5_IJlSC_lEEESI_SJ_NS4_8TiledMMAINS4_8MMA_AtomIJNS4_4SM904GMMA31MMA_64x128x32_F32E5M2E5M2_SS_TNILNSN_7ScaleInE1ELSP_1EEEEEENS4_6LayoutINS5_IJNSA_ILi2EEESC_SC_EEENS5_IJSC_NSA_ILi0EEESV_EEEEENS5_IJNS4_10UnderscoreESY_SY_EEEEENS4_13SM90_TMA_LOADENS4_14ComposedLayoutINS4_7SwizzleILi3ELi4ELi3EEENS4_18smem_ptr_flag_bitsILi8EEENSS_INS5_IJSB_SG_EEENS5_IJSG_SC_EEEEEEEvNS4_8identityENS4_23SM90_TMA_LOAD_MULTICASTES1A_vS1B_EENS_8epilogue10collective6detail29Sm90TmaWarpSpecializedAdapterINS1F_15DefaultEpilogueISI_SJ_SJ_NS1E_6thread17LinearCombinationISI_Li1EffLNS1J_9ScaleType4KindE0ELNS_15FloatRoundStyleE2ESI_EENS1_15EpilogueDefaultEEEEEvvEEEEvNT_6ParamsE --------------------------
	.section	.nv.constant0._ZN7cutlass13device_kernelINS_4gemm6kernel13GemmUniversalIN4cute5tupleIJiiiiEEENS1_10collective13CollectiveMmaINS1_37MainloopSm90TmaGmmaWarpSpecializedFP8ILi7ENS5_IJNS4_1CILi8EEENSA_ILi1EEESC_EEENS1_35KernelTmaWarpSpecializedCooperativeEEENS5_IJNSA_ILi128EEESG_SG_EEENS_12float_e5m2_tENS5_IJlSC_lEEESI_SJ_NS4_8TiledMMAINS4_8MMA_AtomIJNS4_4SM904GMMA31MMA_64x128x32_F32E5M2E5M2_SS_TNILNSN_7ScaleInE1ELSP_1EEEEEENS4_6LayoutINS5_IJNSA_ILi2EEESC_SC_EEENS5_IJSC_NSA_ILi0EEESV_EEEEENS5_IJNS4_10UnderscoreESY_SY_EEEEENS4_13SM90_TMA_LOADENS4_14ComposedLayoutINS4_7SwizzleILi3ELi4ELi3EEENS4_18smem_ptr_flag_bitsILi8EEENSS_INS5_IJSB_SG_EEENS5_IJSG_SC_EEEEEEEvNS4_8identityENS4_23SM90_TMA_LOAD_MULTICASTES1A_vS1B_EENS_8epilogue10collective6detail29Sm90TmaWarpSpecializedAdapterINS1F_15DefaultEpilogueISI_SJ_SJ_NS1E_6thread17LinearCombinationISI_Li1EffLNS1J_9ScaleType4KindE0ELNS_15FloatRoundStyleE2ESI_EENS1_15EpilogueDefaultEEEEEvvEEEEvNT_6ParamsE,"a",@progbits
	.sectionflags	@""
	.align	4
.nv.constant0._ZN7cutlass13device_kernelINS_4gemm6kernel13GemmUniversalIN4cute5tupleIJiiiiEEENS1_10collective13CollectiveMmaINS1_37MainloopSm90TmaGmmaWarpSpecializedFP8ILi7ENS5_IJNS4_1CILi8EEENSA_ILi1EEESC_EEENS1_35KernelTmaWarpSpecializedCooperativeEEENS5_IJNSA_ILi128EEESG_SG_EEENS_12float_e5m2_tENS5_IJlSC_lEEESI_SJ_NS4_8TiledMMAINS4_8MMA_AtomIJNS4_4SM904GMMA31MMA_64x128x32_F32E5M2E5M2_SS_TNILNSN_7ScaleInE1ELSP_1EEEEEENS4_6LayoutINS5_IJNSA_ILi2EEESC_SC_EEENS5_IJSC_NSA_ILi0EEESV_EEEEENS5_IJNS4_10UnderscoreESY_SY_EEEEENS4_13SM90_TMA_LOADENS4_14ComposedLayoutINS4_7SwizzleILi3ELi4ELi3EEENS4_18smem_ptr_flag_bitsILi8EEENSS_INS5_IJSB_SG_EEENS5_IJSG_SC_EEEEEEEvNS4_8identityENS4_23SM90_TMA_LOAD_MULTICASTES1A_vS1B_EENS_8epilogue10collective6detail29Sm90TmaWarpSpecializedAdapterINS1F_15DefaultEpilogueISI_SJ_SJ_NS1E_6thread17LinearCombinationISI_Li1EffLNS1J_9ScaleType4KindE0ELNS_15FloatRoundStyleE2ESI_EENS1_15EpilogueDefaultEEEEEvvEEEEvNT_6ParamsE:
	.zero		1664


//--------------------- SYMBOLS --------------------------

	.type		.nv.reservedSmem.offset0,@object
	.size		.nv.reservedSmem.offset0,0x4
